	.target	sm_100a

	.elftype	@"ET_EXEC"


//--------------------- .note.nv.tkinfo           --------------------------
	.section	.note.nv.tkinfo,"",@"SHT_NOTE"
	.sectionflags	@"SHF_NOTE_NV_TKINFO"
	.tkinfo
        /*0018*/ 	.word	0x00000081
        /*0030*/ 	.string	""
        /*0030*/ 	.string	"ptxas-blackwell"
        /*0030*/ 	.string	"Cuda compilation tools, release 12.9, V12.9.86"
        /*0030*/ 	.string	"Build cuda_12.9.r12.9/compiler.36037853_0"
        /*0030*/ 	.string	"-v  -suppress-debug-info  -lineinfo  -arch sm_100a "



//--------------------- .note.nv.cuver            --------------------------
	.section	.note.nv.cuver,"",@"SHT_NOTE"
	.sectionflags	@"SHF_NOTE_NV_CUVER"
        /*0018*/ 	.short	0x0001
        /*001a*/ 	.short	0x0064
        /*001c*/ 	.short	0x0001
        /*001e*/ 	.short	0x0000
        /*0020*/ 	.short	0x0001
        /*0022*/ 	.short	0x0000


//--------------------- .nv.info                  --------------------------
	.section	.nv.info,"",@"SHT_CUDA_INFO"
	.align	4


	//----- nvinfo : EIATTR_REGCOUNT
	.align		4
        /*0000*/ 	.byte	0x04, 0x2f
        /*0002*/ 	.short	(.L_4 - .L_3)
	.align		4
.L_3:
        /*0004*/ 	.word	index@(gluon_tcgen05)
        /*0008*/ 	.word	0x00000047


	//----- nvinfo : EIATTR_FRAME_SIZE
	.align		4
.L_4:
        /*000c*/ 	.byte	0x04, 0x11
        /*000e*/ 	.short	(.L_6 - .L_5)
	.align		4
.L_5:
        /*0010*/ 	.word	index@($__internal_2_$__cuda_sm10x_tcgen05_guardrail_trap_unallocated_columns_being_dealloced)
        /*0014*/ 	.word	0x00000000


	//----- nvinfo : EIATTR_FRAME_SIZE
	.align		4
.L_6:
        /*0018*/ 	.byte	0x04, 0x11
        /*001a*/ 	.short	(.L_8 - .L_7)
	.align		4
.L_7:
        /*001c*/ 	.word	index@($__internal_1_$__cuda_sm10x_tcgen05_guardrail_trap_phase_invalid_during_alloc)
        /*0020*/ 	.word	0x00000000


	//----- nvinfo : EIATTR_FRAME_SIZE
	.align		4
.L_8:
        /*0024*/ 	.byte	0x04, 0x11
        /*0026*/ 	.short	(.L_10 - .L_9)
	.align		4
.L_9:
        /*0028*/ 	.word	index@($__internal_0_$__cuda_sm10x_tcgen05_guardrail_trap_col_being_dealloced_not_returned_by_alloc)
        /*002c*/ 	.word	0x00000000


	//----- nvinfo : EIATTR_FRAME_SIZE
	.align		4
.L_10:
        /*0030*/ 	.byte	0x04, 0x11
        /*0032*/ 	.short	(.L_12 - .L_11)
	.align		4
.L_11:
        /*0034*/ 	.word	index@(gluon_tcgen05)
        /*0038*/ 	.word	0x00000000


	//----- nvinfo : EIATTR_MIN_STACK_SIZE
	.align		4
.L_12:
        /*003c*/ 	.byte	0x04, 0x12
        /*003e*/ 	.short	(.L_14 - .L_13)
	.align		4
.L_13:
        /*0040*/ 	.word	index@(gluon_tcgen05)
        /*0044*/ 	.word	0x00000000
.L_14:


//--------------------- .nv.info.gluon_tcgen05    --------------------------
	.section	.nv.info.gluon_tcgen05,"",@"SHT_CUDA_INFO"
	.sectionflags	@""
	.align	4


	//----- nvinfo : EIATTR_CUDA_API_VERSION
	.align		4
        /*0000*/ 	.byte	0x04, 0x37
        /*0002*/ 	.short	(.L_16 - .L_15)
.L_15:
        /*0004*/ 	.word	0x00000081


	//----- nvinfo : EIATTR_KPARAM_INFO
	.align		4
.L_16:
        /*0008*/ 	.byte	0x04, 0x17
        /*000a*/ 	.short	(.L_18 - .L_17)
.L_17:
        /*000c*/ 	.word	0x00000000
        /*0010*/ 	.short	0x000a
        /*0012*/ 	.short	0x0048
        /*0014*/ 	.byte	0x00, 0xf4, 0x21, 0x00


	//----- nvinfo : EIATTR_KPARAM_INFO
	.align		4
.L_18:
        /*0018*/ 	.byte	0x04, 0x17
        /*001a*/ 	.short	(.L_20 - .L_19)
.L_19:
        /*001c*/ 	.word	0x00000000
        /*0020*/ 	.short	0x0009
        /*0022*/ 	.short	0x0040
        /*0024*/ 	.byte	0x00, 0xf4, 0x21, 0x00


	//----- nvinfo : EIATTR_KPARAM_INFO
	.align		4
.L_20:
        /*0028*/ 	.byte	0x04, 0x17
        /*002a*/ 	.short	(.L_22 - .L_21)
.L_21:
        /*002c*/ 	.word	0x00000000
        /*0030*/ 	.short	0x0008
        /*0032*/ 	.short	0x0038
        /*0034*/ 	.byte	0x00, 0xf0, 0x21, 0x00


	//----- nvinfo : EIATTR_KPARAM_INFO
	.align		4
.L_22:
        /*0038*/ 	.byte	0x04, 0x17
        /*003a*/ 	.short	(.L_24 - .L_23)
.L_23:
        /*003c*/ 	.word	0x00000000
        /*0040*/ 	.short	0x0007
        /*0042*/ 	.short	0x0030
        /*0044*/ 	.byte	0x00, 0xf0, 0x21, 0x00


	//----- nvinfo : EIATTR_KPARAM_INFO
	.align		4
.L_24:
        /*0048*/ 	.byte	0x04, 0x17
        /*004a*/ 	.short	(.L_26 - .L_25)
.L_25:
        /*004c*/ 	.word	0x00000000
        /*0050*/ 	.short	0x0006
        /*0052*/ 	.short	0x0028
        /*0054*/ 	.byte	0x00, 0xf0, 0x21, 0x00


	//----- nvinfo : EIATTR_KPARAM_INFO
	.align		4
.L_26:
        /*0058*/ 	.byte	0x04, 0x17
        /*005a*/ 	.short	(.L_28 - .L_27)
.L_27:
        /*005c*/ 	.word	0x00000000
        /*0060*/ 	.short	0x0005
        /*0062*/ 	.short	0x0020
        /*0064*/ 	.byte	0x00, 0xf0, 0x11, 0x00


	//----- nvinfo : EIATTR_KPARAM_INFO
	.align		4
.L_28:
        /*0068*/ 	.byte	0x04, 0x17
        /*006a*/ 	.short	(.L_30 - .L_29)
.L_29:
        /*006c*/ 	.word	0x00000000
        /*0070*/ 	.short	0x0004
        /*0072*/ 	.short	0x001c
        /*0074*/ 	.byte	0x00, 0xf0, 0x11, 0x00


	//----- nvinfo : EIATTR_KPARAM_INFO
	.align		4
.L_30:
        /*0078*/ 	.byte	0x04, 0x17
        /*007a*/ 	.short	(.L_32 - .L_31)
.L_31:
        /*007c*/ 	.word	0x00000000
        /*0080*/ 	.short	0x0003
        /*0082*/ 	.short	0x0018
        /*0084*/ 	.byte	0x00, 0xf0, 0x11, 0x00


	//----- nvinfo : EIATTR_KPARAM_INFO
	.align		4
.L_32:
        /*0088*/ 	.byte	0x04, 0x17
        /*008a*/ 	.short	(.L_34 - .L_33)
.L_33:
        /*008c*/ 	.word	0x00000000
        /*0090*/ 	.short	0x0002
        /*0092*/ 	.short	0x0010
        /*0094*/ 	.byte	0x00, 0xf4, 0x21, 0x00


	//----- nvinfo : EIATTR_KPARAM_INFO
	.align		4
.L_34:
        /*0098*/ 	.byte	0x04, 0x17
        /*009a*/ 	.short	(.L_36 - .L_35)
.L_35:
        /*009c*/ 	.word	0x00000000
        /*00a0*/ 	.short	0x0001
        /*00a2*/ 	.short	0x0008
        /*00a4*/ 	.byte	0x00, 0xf4, 0x21, 0x00


	//----- nvinfo : EIATTR_KPARAM_INFO
	.align		4
.L_36:
        /*00a8*/ 	.byte	0x04, 0x17
        /*00aa*/ 	.short	(.L_38 - .L_37)
.L_37:
        /*00ac*/ 	.word	0x00000000
        /*00b0*/ 	.short	0x0000
        /*00b2*/ 	.short	0x0000
        /*00b4*/ 	.byte	0x00, 0xf4, 0x21, 0x00


	//----- nvinfo : EIATTR_AT_ENTRY_FRAGMENTS
	.align		4
.L_38:
        /*00b8*/ 	.byte	0x04, 0x4f
        /*00ba*/ 	.short	(.L_40 - .L_39)


	//   ....[0]....
.L_39:
        /*00bc*/ 	.word	0x00000004


	//----- nvinfo : EIATTR_RESERVED_SMEM_USED
	.align		4
.L_40:
        /*00c0*/ 	.byte	0x01, 0x41
	.zero		2


	//----- nvinfo : EIATTR_SPARSE_MMA_MASK
	.align		4
        /*00c4*/ 	.byte	0x03, 0x50
        /*00c6*/ 	.short	0x0000


	//----- nvinfo : EIATTR_TCGEN05_1CTA_USED
	.align		4
        /*00c8*/ 	.byte	0x01, 0x51
	.zero		2


	//----- nvinfo : EIATTR_MAXREG_COUNT
	.align		4
        /*00cc*/ 	.byte	0x03, 0x1b
        /*00ce*/ 	.short	0x00ff


	//----- nvinfo : EIATTR_NUM_BARRIERS
	.align		4
        /*00d0*/ 	.byte	0x02, 0x4c
        /*00d2*/ 	.byte	0x01
	.zero		1


	//----- nvinfo : EIATTR_INT_WARP_WIDE_INSTR_OFFSETS
	.align		4
        /*00d4*/ 	.byte	0x04, 0x31
        /*00d6*/ 	.short	(.L_42 - .L_41)


	//   ....[0]....
.L_41:
        /*00d8*/ 	.word	0x00001620


	//   ....[1]....
        /*00dc*/ 	.word	0x00001640


	//   ....[2]....
        /*00e0*/ 	.word	0x000016c0


	//   ....[3]....
        /*00e4*/ 	.word	0x00001a80


	//   ....[4]....
        /*00e8*/ 	.word	0x00001a90


	//   ....[5]....
        /*00ec*/ 	.word	0x00001aa0


	//   ....[6]....
        /*00f0*/ 	.word	0x00001ab0


	//   ....[7]....
        /*00f4*/ 	.word	0x00001ca0


	//   ....[8]....
        /*00f8*/ 	.word	0x00001cb0


	//   ....[9]....
        /*00fc*/ 	.word	0x00001e20


	//   ....[10]....
        /*0100*/ 	.word	0x00001e70


	//   ....[11]....
        /*0104*/ 	.word	0x00001e80


	//   ....[12]....
        /*0108*/ 	.word	0x00001eb0


	//   ....[13]....
        /*010c*/ 	.word	0x00002030


	//   ....[14]....
        /*0110*/ 	.word	0x00002040


	//   ....[15]....
        /*0114*/ 	.word	0x000023d0


	//   ....[16]....
        /*0118*/ 	.word	0x000023e0


	//   ....[17]....
        /*011c*/ 	.word	0x00002850


	//   ....[18]....
        /*0120*/ 	.word	0x000028a0


	//----- nvinfo : EIATTR_COOP_GROUP_MASK_REGIDS
	.align		4
.L_42:
        /*0124*/ 	.byte	0x04, 0x29
        /*0126*/ 	.short	(.L_44 - .L_43)


	//   ....[0]....
.L_43:
        /*0128*/ 	.word	0xffffffff


	//   ....[1]....
        /*012c*/ 	.word	0xffffffff


	//   ....[2]....
        /*0130*/ 	.word	0xffffffff


	//   ....[3]....
        /*0134*/ 	.word	0xffffffff


	//   ....[4]....
        /*0138*/ 	.word	0xffffffff


	//   ....[5]....
        /*013c*/ 	.word	0xffffffff


	//   ....[6]....
        /*0140*/ 	.word	0xffffffff


	//   ....[7]....
        /*0144*/ 	.word	0xffffffff


	//   ....[8]....
        /*0148*/ 	.word	0xffffffff


	//   ....[9]....
        /*014c*/ 	.word	0xffffffff


	//----- nvinfo : EIATTR_COOP_GROUP_INSTR_OFFSETS
	.align		4
.L_44:
        /*0150*/ 	.byte	0x04, 0x28
        /*0152*/ 	.short	(.L_46 - .L_45)


	//   ....[0]....
.L_45:
        /*0154*/ 	.word	0x00000050


	//   ....[1]....
        /*0158*/ 	.word	0x00000310


	//   ....[2]....
        /*015c*/ 	.word	0x000004f0


	//   ....[3]....
        /*0160*/ 	.word	0x000009a0


	//   ....[4]....
        /*0164*/ 	.word	0x00000ae0


	//   ....[5]....
        /*0168*/ 	.word	0x00000f50


	//   ....[6]....
        /*016c*/ 	.word	0x00001090


	//   ....[7]....
        /*0170*/ 	.word	0x000014e0


	//   ....[8]....
        /*0174*/ 	.word	0x000026e0


	//   ....[9]....
        /*0178*/ 	.word	0x00002950


	//----- nvinfo : EIATTR_VRC_CTA_INIT_COUNT
	.align		4
.L_46:
        /*017c*/ 	.byte	0x02, 0x4a
        /*017e*/ 	.byte	0x80
	.zero		1


	//----- nvinfo : EIATTR_MBARRIER_INSTR_OFFSETS
	.align		4
        /*0180*/ 	.byte	0x04, 0x39
        /*0182*/ 	.short	(.L_48 - .L_47)


	//   ....[0]....
.L_47:
        /*0184*/ 	.word	0x000016e0
        /*0188*/ 	.word	0x000000ff
        /*018c*/ 	.word	0x00008000
        /*0190*/ 	.short	0x0100
        /*0192*/ 	.byte	0x08
	.zero		1


	//   ....[1]....
        /*0194*/ 	.word	0x000016f0
        /*0198*/ 	.word	0x000000ff
        /*019c*/ 	.word	0x00008020
        /*01a0*/ 	.short	0x0100
        /*01a2*/ 	.byte	0x08
	.zero		1


	//   ....[2]....
        /*01a4*/ 	.word	0x000017a0
        /*01a8*/ 	.word	0x000000ff
        /*01ac*/ 	.word	0x00008008
        /*01b0*/ 	.short	0x0100
        /*01b2*/ 	.byte	0x08
	.zero		1


	//   ....[3]....
        /*01b4*/ 	.word	0x000017b0
        /*01b8*/ 	.word	0x000000ff
        /*01bc*/ 	.word	0x00008028
        /*01c0*/ 	.short	0x0100
        /*01c2*/ 	.byte	0x08
	.zero		1


	//   ....[4]....
        /*01c4*/ 	.word	0x00001890
        /*01c8*/ 	.word	0x000000ff
        /*01cc*/ 	.word	0x00008010
        /*01d0*/ 	.short	0x0100
        /*01d2*/ 	.byte	0x08
	.zero		1


	//   ....[5]....
        /*01d4*/ 	.word	0x000018a0
        /*01d8*/ 	.word	0x000000ff
        /*01dc*/ 	.word	0x00008030
        /*01e0*/ 	.short	0x0100
        /*01e2*/ 	.byte	0x08
	.zero		1


	//   ....[6]....
        /*01e4*/ 	.word	0x000019b0
        /*01e8*/ 	.word	0x000000ff
        /*01ec*/ 	.word	0x00008018
        /*01f0*/ 	.short	0x0100
        /*01f2*/ 	.byte	0x08
	.zero		1


	//   ....[7]....
        /*01f4*/ 	.word	0x000019c0
        /*01f8*/ 	.word	0x000000ff
        /*01fc*/ 	.word	0x00008038
        /*0200*/ 	.short	0x0100
        /*0202*/ 	.byte	0x08
	.zero		1


	//   ....[8]....
        /*0204*/ 	.word	0x00001b90
        /*0208*/ 	.word	0x000000ff
        /*020c*/ 	.word	0x00008000
        /*0210*/ 	.short	0x010a
        /*0212*/ 	.byte	0x08
	.zero		1


	//   ....[9]....
        /*0214*/ 	.word	0x00001d00
        /*0218*/ 	.word	0x000000ff
        /*021c*/ 	.word	0x00008020
        /*0220*/ 	.short	0x010a
        /*0222*/ 	.byte	0x08
	.zero		1


	//   ....[10]....
        /*0224*/ 	.word	0x00001f20
        /*0228*/ 	.word	0x000000ff
        /*022c*/ 	.word	0x00008000
        /*0230*/ 	.short	0x010a
        /*0232*/ 	.byte	0x09
	.zero		1


	//   ....[11]....
        /*0234*/ 	.word	0x00002080
        /*0238*/ 	.word	0x000000ff
        /*023c*/ 	.word	0x00008020
        /*0240*/ 	.short	0x010a
        /*0242*/ 	.byte	0x09
	.zero		1


	//   ....[12]....
        /*0244*/ 	.word	0x00002150
        /*0248*/ 	.word	0x000000ff
        /*024c*/ 	.word	0x00008000
        /*0250*/ 	.short	0x0108
        /*0252*/ 	.byte	0x08
	.zero		1


	//   ....[13]....
        /*0254*/ 	.word	0x00002160
        /*0258*/ 	.word	0x000000ff
        /*025c*/ 	.word	0x00008020
        /*0260*/ 	.short	0x0108
        /*0262*/ 	.byte	0x08
	.zero		1


	//   ....[14]....
        /*0264*/ 	.word	0x000021b0
        /*0268*/ 	.word	0x000000ff
        /*026c*/ 	.word	0x00008008
        /*0270*/ 	.short	0x0108
        /*0272*/ 	.byte	0x08
	.zero		1


	//   ....[15]....
        /*0274*/ 	.word	0x000021c0
        /*0278*/ 	.word	0x000000ff
        /*027c*/ 	.word	0x00008028
        /*0280*/ 	.short	0x0108
        /*0282*/ 	.byte	0x08
	.zero		1


	//   ....[16]....
        /*0284*/ 	.word	0x00002210
        /*0288*/ 	.word	0x000000ff
        /*028c*/ 	.word	0x00008010
        /*0290*/ 	.short	0x0108
        /*0292*/ 	.byte	0x08
	.zero		1


	//   ....[17]....
        /*0294*/ 	.word	0x00002220
        /*0298*/ 	.word	0x000000ff
        /*029c*/ 	.word	0x00008030
        /*02a0*/ 	.short	0x0108
        /*02a2*/ 	.byte	0x08
	.zero		1


	//   ....[18]....
        /*02a4*/ 	.word	0x00002270
        /*02a8*/ 	.word	0x000000ff
        /*02ac*/ 	.word	0x00008018
        /*02b0*/ 	.short	0x0108
        /*02b2*/ 	.byte	0x08
	.zero		1


	//   ....[19]....
        /*02b4*/ 	.word	0x00002280
        /*02b8*/ 	.word	0x000000ff
        /*02bc*/ 	.word	0x00008038
        /*02c0*/ 	.short	0x0108
        /*02c2*/ 	.byte	0x08
	.zero		1


	//   ....[20]....
        /*02c4*/ 	.word	0x00002970
        /*02c8*/ 	.word	0x000000ff
        /*02cc*/ 	.word	0x00008000
        /*02d0*/ 	.short	0x010a
        /*02d2*/ 	.byte	0x08
	.zero		1


	//   ....[21]....
        /*02d4*/ 	.word	0x000029a0
        /*02d8*/ 	.word	0x000000ff
        /*02dc*/ 	.word	0x00008020
        /*02e0*/ 	.short	0x010a
        /*02e2*/ 	.byte	0x08
	.zero		1


	//   ....[22]....
        /*02e4*/ 	.word	0x000029d0
        /*02e8*/ 	.word	0x000000ff
        /*02ec*/ 	.word	0x00008000
        /*02f0*/ 	.short	0x010a
        /*02f2*/ 	.byte	0x09
	.zero		1


	//   ....[23]....
        /*02f4*/ 	.word	0x00002a00
        /*02f8*/ 	.word	0x000000ff
        /*02fc*/ 	.word	0x00008020
        /*0300*/ 	.short	0x010a
        /*0302*/ 	.byte	0x09
	.zero		1


	//----- nvinfo : EIATTR_NUM_MBARRIERS
	.align		4
.L_48:
        /*0304*/ 	.byte	0x03, 0x38
        /*0306*/ 	.short	0x0008


	//----- nvinfo : EIATTR_EXIT_INSTR_OFFSETS
	.align		4
        /*0308*/ 	.byte	0x04, 0x1c
        /*030a*/ 	.short	(.L_50 - .L_49)


	//   ....[0]....
.L_49:
        /*030c*/ 	.word	0x00002960


	//----- nvinfo : EIATTR_REQNTID
	.align		4
.L_50:
        /*0310*/ 	.byte	0x04, 0x10
        /*0312*/ 	.short	(.L_52 - .L_51)
.L_51:
        /*0314*/ 	.word	0x00000100
        /*0318*/ 	.word	0x00000001
        /*031c*/ 	.word	0x00000001


	//----- nvinfo : EIATTR_CRS_STACK_SIZE
	.align		4
.L_52:
        /*0320*/ 	.byte	0x04, 0x1e
        /*0322*/ 	.short	(.L_54 - .L_53)
.L_53:
        /*0324*/ 	.word	0x00000000


	//----- nvinfo : EIATTR_CBANK_PARAM_SIZE
	.align		4
.L_54:
        /*0328*/ 	.byte	0x03, 0x19
        /*032a*/ 	.short	0x0050


	//----- nvinfo : EIATTR_PARAM_CBANK
	.align		4
        /*032c*/ 	.byte	0x04, 0x0a
        /*032e*/ 	.short	(.L_56 - .L_55)
	.align		4
.L_55:
        /*0330*/ 	.word	index@(.nv.constant0.gluon_tcgen05)
        /*0334*/ 	.short	0x0380
        /*0336*/ 	.short	0x0050


	//----- nvinfo : EIATTR_SW_WAR
	.align		4
.L_56:
        /*0338*/ 	.byte	0x04, 0x36
        /*033a*/ 	.short	(.L_58 - .L_57)
.L_57:
        /*033c*/ 	.word	0x00000008
.L_58:


//--------------------- .nv.compat                --------------------------
	.section	.nv.compat,"",@"SHT_CUDA_COMPAT_INFO"
	.align	4
        /*0000*/ 	.byte	0x02, 0x02, 0x02, 0x00, 0x02, 0x05, 0x05, 0x00, 0x02, 0x03, 0x03, 0x00, 0x02, 0x06, 0x01, 0x00


//--------------------- .nv.callgraph             --------------------------
	.section	.nv.callgraph,"",@"SHT_CUDA_CALLGRAPH"
	.align	4
	.sectionentsize	8
	.align		4
        /*0000*/ 	.word	0x00000000
	.align		4
        /*0004*/ 	.word	0xffffffff
	.align		4
        /*0008*/ 	.word	0x00000000
	.align		4
        /*000c*/ 	.word	0xfffffffe
	.align		4
        /*0010*/ 	.word	0x00000000
	.align		4
        /*0014*/ 	.word	0xfffffffd
	.align		4
        /*0018*/ 	.word	0x00000000
	.align		4
        /*001c*/ 	.word	0xfffffffc


//--------------------- .text.gluon_tcgen05       --------------------------
	.section	.text.gluon_tcgen05,"ax",@progbits
	.align	128
        .global         gluon_tcgen05
        .type           gluon_tcgen05,@function
        .size           gluon_tcgen05,(.L_x_85 - gluon_tcgen05)
        .other          gluon_tcgen05,@"STO_CUDA_ENTRY STV_DEFAULT"
gluon_tcgen05:
.text.gluon_tcgen05:
[----:B------:R-:W1:Y:S01]  /*0000*/  LDC R1, c[0x0][0x37c] ;  /* 0x0000df00ff017b82 */ /* 0x000e620000000800 */
[----:B------:R-:W2:Y:S02]  /*0010*/  S2R R0, SR_TID.X ;  /* 0x0000000000007919 */ /* 0x000ea40000002100 */
[----:B--2---:R-:W-:-:S13]  /*0020*/  ISETP.GE.U32.AND P2, PT, R0, 0x20, PT ;  /* 0x000000200000780c */ /* 0x004fda0003f46070 */
[----:B------:R-:W-:Y:S05]  /*0030*/  @P2 BRA `(.L_x_0) ;  /* 0x0000000000b82947 */ /* 0x000fea0003800000 */
[----:B------:R-:W2:Y:S01]  /*0040*/  S2UR UR6, SR_CgaCtaId ;  /* 0x00000000000679c3 */ /* 0x000ea20000008800 */
[----:B------:R-:W-:Y:S01]  /*0050*/  NOP ;  /* 0x0000000000007918 */ /* 0x000fe20000000000 */
[----:B------:R-:W-:Y:S02]  /*0060*/  UMOV UR4, 0x40 ;  /* 0x0000004000047882 */ /* 0x000fe40000000000 */
[----:B--2---:R-:W-:-:S09]  /*0070*/  ULEA UR4, UR6, UR4, 0x18 ;  /* 0x0000000406047291 */ /* 0x004fd2000f8ec0ff */
[----:B------:R-:W2:Y:S01]  /*0080*/  LDS.U8 R2, [UR4] ;  /* 0x00000004ff027984 */ /* 0x000ea20008000000 */
[----:B------:R-:W-:Y:S02]  /*0090*/  UMOV UR4, 0x400 ;  /* 0x0000040000047882 */ /* 0x000fe40000000000 */
[----:B------:R-:W-:Y:S01]  /*00a0*/  ULEA UR4, UR6, UR4, 0x18 ;  /* 0x0000000406047291 */ /* 0x000fe2000f8ec0ff */
[----:B--2---:R-:W-:-:S13]  /*00b0*/  ISETP.NE.AND P0, PT, R2, RZ, PT ;  /* 0x000000ff0200720c */ /* 0x004fda0003f05270 */
[----:B------:R-:W-:Y:S05]  /*00c0*/  @P0 BRA `(.L_x_1) ;  /* 0x00000000007c0947 */ /* 0x000fea0003800000 */
[----:B------:R-:W-:-:S13]  /*00d0*/  ELECT P0, URZ, PT ;  /* 0x0000000000ff782f */ /* 0x000fda0003800000 */
[----:B------:R-:W-:Y:S05]  /*00e0*/  @!P0 BRA `(.L_x_2) ;  /* 0x0000000000848947 */ /* 0x000fea0003800000 */
[----:B------:R-:W-:Y:S01]  /*00f0*/  UMOV UR5, 0x4 ;  /* 0x0000000400057882 */ /* 0x000fe20000000000 */
[----:B------:R-:W-:Y:S02]  /*0100*/  IMAD.MOV.U32 R5, RZ, RZ, 0x1 ;  /* 0x00000001ff057424 */ /* 0x000fe400078e00ff */
[----:B------:R-:W-:Y:S02]  /*0110*/  IMAD.MOV.U32 R3, RZ, RZ, 0xf ;  /* 0x0000000fff037424 */ /* 0x000fe400078e00ff */
[----:B------:R-:W-:Y:S04]  /*0120*/  DEPBAR.LE SB2, 0x36 ;  /* 0x0000ad800000791a */ /* 0x000fe80000000000 */
[----:B------:R-:W2:Y:S02]  /*0130*/  UTCATOMSWS.FIND_AND_SET.ALIGN UP0, UR5, UR5 ;  /* 0x00000005000575e3 */ /* 0x000ea40008000800 */
[----:B--2---:R-:W-:-:S04]  /*0140*/  PLOP3.LUT P0, PT, PT, PT, UP0, 0x80, 0x8 ;  /* 0x000000000008781c */ /* 0x004fc80003f0f008 */
[----:B------:R-:W-:-:S04]  /*0150*/  SEL R2, RZ, 0xffffffff, !P0 ;  /* 0xffffffffff027807 */ /* 0x000fc80004000000 */
[----:B------:R-:W-:Y:S01]  /*0160*/  ISETP.NE.AND P0, PT, R2, RZ, PT ;  /* 0x000000ff0200720c */ /* 0x000fe20003f05270 */
[----:B------:R-:W-:-:S12]  /*0170*/  IMAD.U32 R2, RZ, RZ, UR5 ;  /* 0x00000005ff027e24 */ /* 0x000fd8000f8e00ff */
[----:B------:R-:W-:Y:S05]  /*0180*/  @P0 BRA `(.L_x_3) ;  /* 0x0000000000240947 */ /* 0x000fea0003800000 */
.L_x_4:
[----:B------:R-:W-:Y:S05]  /*0190*/  NANOSLEEP 0x64 ;  /* 0x000000640000795d */ /* 0x000fea0003800000 */
[----:B------:R-:W-:-:S05]  /*01a0*/  UMOV UR5, 0x4 ;  /* 0x0000000400057882 */ /* 0x000fca0000000000 */
[----:B------:R-:W-:Y:S04]  /*01b0*/  DEPBAR.LE SB2, 0x36 ;  /* 0x0000ad800000791a */ /* 0x000fe80000000000 */
[----:B------:R-:W2:Y:S02]  /*01c0*/  UTCATOMSWS.FIND_AND_SET.ALIGN UP0, UR5, UR5 ;  /* 0x00000005000575e3 */ /* 0x000ea40008000800 */
[----:B--2---:R-:W-:-:S04]  /*01d0*/  PLOP3.LUT P0, PT, PT, PT, UP0, 0x80, 0x8 ;  /* 0x000000000008781c */ /* 0x004fc80003f0f008 */
[----:B------:R-:W-:-:S04]  /*01e0*/  SEL R2, RZ, 0xffffffff, !P0 ;  /* 0xffffffffff027807 */ /* 0x000fc80004000000 */
[----:B------:R-:W-:Y:S01]  /*01f0*/  ISETP.NE.AND P0, PT, R2, RZ, PT ;  /* 0x000000ff0200720c */ /* 0x000fe20003f05270 */
[----:B------:R-:W-:-:S12]  /*0200*/  IMAD.U32 R2, RZ, RZ, UR5 ;  /* 0x00000005ff027e24 */ /* 0x000fd8000f8e00ff */
[----:B------:R-:W-:Y:S05]  /*0210*/  @!P0 BRA `(.L_x_4) ;  /* 0xfffffffc00dc8947 */ /* 0x000fea000383ffff */
.L_x_3:
[C---:B------:R-:W-:Y:S01]  /*0220*/  VIADD R4, R2.reuse, 0x10 ;  /* 0x0000001002047836 */ /* 0x040fe20000000000 */
[----:B------:R-:W-:Y:S01]  /*0230*/  UMOV UR5, 0x50 ;  /* 0x0000005000057882 */ /* 0x000fe20000000000 */
[----:B------:R-:W-:Y:S01]  /*0240*/  SHF.L.U32 R3, R3, R2, RZ ;  /* 0x0000000203037219 */ /* 0x000fe200000006ff */
[----:B------:R-:W-:Y:S01]  /*0250*/  ULEA UR5, UR6, UR5, 0x18 ;  /* 0x0000000506057291 */ /* 0x000fe2000f8ec0ff */
[----:B------:R-:W-:Y:S01]  /*0260*/  IMAD.SHL.U32 R2, R2, 0x20, RZ ;  /* 0x0000002002027824 */ /* 0x000fe200078e00ff */
[----:B------:R-:W-:-:S04]  /*0270*/  SHF.L.U32 R4, R5, R4, RZ ;  /* 0x0000000405047219 */ /* 0x000fc800000006ff */
[----:B------:R-:W-:-:S05]  /*0280*/  LOP3.LUT R3, R4, R3, RZ, 0xfc, !PT ;  /* 0x0000000304037212 */ /* 0x000fca00078efcff */
[----:B------:R2:W-:Y:S04]  /*0290*/  ATOMS.OR RZ, [UR5], R3 ;  /* 0x00000003ffff798c */ /* 0x0005e8000b000005 */
[----:B------:R2:W-:Y:S01]  /*02a0*/  STS [UR4], R2 ;  /* 0x00000002ff007988 */ /* 0x0005e20008000804 */
[----:B------:R-:W-:Y:S05]  /*02b0*/  BRA `(.L_x_2) ;  /* 0x0000000000107947 */ /* 0x000fea0003800000 */
.L_x_1:
[----:B------:R-:W-:Y:S01]  /*02c0*/  IMAD.MOV.U32 R3, RZ, RZ, -0x1 ;  /* 0xffffffffff037424 */ /* 0x000fe200078e00ff */
[----:B------:R-:W-:-:S04]  /*02d0*/  MOV R2, 0x300 ;  /* 0x0000030000027802 */ /* 0x000fc80000000f00 */
[----:B------:R2:W-:Y:S03]  /*02e0*/  STS [UR4], R3 ;  /* 0x00000003ff007988 */ /* 0x0005e60008000804 */
[----:B-12---:R-:W-:Y:S05]  /*02f0*/  CALL.REL.NOINC `($__internal_1_$__cuda_sm10x_tcgen05_guardrail_trap_phase_invalid_during_alloc) ;  /* 0x0000002400d87944 */ /* 0x006fea0003c00000 */
.L_x_2:
[----:B------:R-:W-:Y:S05]  /*0300*/  WARPSYNC.ALL ;  /* 0x0000000000007948 */ /* 0x000fea0003800000 */
[----:B------:R-:W-:Y:S01]  /*0310*/  NOP ;  /* 0x0000000000007918 */ /* 0x000fe20000000000 */
.L_x_0:
[----:B------:R-:W3:Y:S08]  /*0320*/  S2UR UR4, SR_CgaCtaId ;  /* 0x00000000000479c3 */ /* 0x000ef00000008800 */
[----:B------:R-:W-:Y:S01]  /*0330*/  BAR.SYNC.DEFER_BLOCKING 0x0 ;  /* 0x0000000000007b1d */ /* 0x000fe20000010000 */
[----:B------:R-:W-:-:S05]  /*0340*/  LOP3.LUT R68, R0, 0xff, RZ, 0xc0, !PT ;  /* 0x000000ff00447812 */ /* 0x000fca00078ec0ff */
[----:B------:R-:W-:Y:S02]  /*0350*/  UMOV UR8, 0x400 ;  /* 0x0000040000087882 */ /* 0x000fe40000000000 */
[----:B------:R-:W4:Y:S08]  /*0360*/  LDC R10, c[0x0][0x3a0] ;  /* 0x0000e800ff0a7b82 */ /* 0x000f300000000800 */
[----:B------:R-:W5:Y:S01]  /*0370*/  S2UR UR9, SR_CTAID.Y ;  /* 0x00000000000979c3 */ /* 0x000f620000002600 */
[----:B---3--:R-:W-:-:S09]  /*0380*/  ULEA UR8, UR4, UR8, 0x18 ;  /* 0x0000000804087291 */ /* 0x008fd2000f8ec0ff */
[----:B--2---:R-:W2:Y:S01]  /*0390*/  LDS R3, [UR8] ;  /* 0x00000008ff037984 */ /* 0x004ea20008000800 */
[----:B------:R-:W-:Y:S06]  /*03a0*/  BAR.SYNC.DEFER_BLOCKING 0x0 ;  /* 0x0000000000007b1d */ /* 0x000fec0000010000 */
[----:B------:R-:W-:Y:S05]  /*03b0*/  @P2 BRA `(.L_x_5) ;  /* 0x0000000000182947 */ /* 0x000fea0003800000 */
[----:B------:R-:W-:Y:S01]  /*03c0*/  ELECT P0, URZ, PT ;  /* 0x0000000000ff782f */ /* 0x000fe20003800000 */
[----:B------:R-:W-:Y:S01]  /*03d0*/  IMAD.MOV.U32 R2, RZ, RZ, 0x1 ;  /* 0x00000001ff027424 */ /* 0x000fe200078e00ff */
[----:B------:R-:W-:Y:S01]  /*03e0*/  UMOV UR5, 0x40 ;  /* 0x0000004000057882 */ /* 0x000fe20000000000 */
[----:B------:R-:W-:Y:S01]  /*03f0*/  UVIRTCOUNT.DEALLOC.SMPOOL 0x80 ;  /* 0x000000800000784c */ /* 0x000fe20000000000 */
[----:B------:R-:W-:-:S09]  /*0400*/  ULEA UR5, UR4, UR5, 0x18 ;  /* 0x0000000504057291 */ /* 0x000fd2000f8ec0ff */
[----:B------:R3:W-:Y:S03]  /*0410*/  @P0 STS.U8 [UR5], R2 ;  /* 0x00000002ff000988 */ /* 0x0007e60008000005 */
.L_x_5:
[----:B------:R-:W3:Y:S01]  /*0420*/  S2UR UR4, SR_CTAID.Z ;  /* 0x00000000000479c3 */ /* 0x000ee20000002700 */
[----:B------:R-:W5:Y:S01]  /*0430*/  LDCU UR5, c[0x0][0x370] ;  /* 0x00006e00ff0577ac */ /* 0x000f620008000800 */
[----:B------:R-:W-:Y:S01]  /*0440*/  ISETP.GE.U32.AND P0, PT, R68, 0x20, PT ;  /* 0x000000204400780c */ /* 0x000fe20003f06070 */
[----:B----4-:R-:W-:Y:S01]  /*0450*/  VIADD R5, R10, 0xffffffff ;  /* 0xffffffff0a057836 */ /* 0x010fe20000000000 */
[C---:B------:R-:W-:Y:S01]  /*0460*/  ISETP.NE.U32.AND P3, PT, R68.reuse, RZ, PT ;  /* 0x000000ff4400720c */ /* 0x040fe20003f65070 */
[----:B------:R-:W3:Y:S01]  /*0470*/  LDCU UR6, c[0x0][0x374] ;  /* 0x00006e80ff0677ac */ /* 0x000ee20008000800 */
[----:B------:R-:W-:Y:S01]  /*0480*/  LEA R4, R68, UR8, 0x2 ;  /* 0x0000000844047c11 */ /* 0x000fe2000f8e10ff */
[----:B------:R-:W-:Y:S01]  /*0490*/  BSSY.RECONVERGENT B0, `(.L_x_6) ;  /* 0x0000015000007945 */ /* 0x000fe20003800200 */
[----:B------:R-:W5:Y:S01]  /*04a0*/  S2UR UR7, SR_CTAID.X ;  /* 0x00000000000779c3 */ /* 0x000f620000002500 */
[----:B------:R-:W4:Y:S01]  /*04b0*/  LDCU.64 UR20, c[0x0][0x3c0] ;  /* 0x00007800ff1477ac */ /* 0x000f220008000a00 */
[----:B--2---:R-:W-:-:S05]  /*04c0*/  R2UR UR23, R3 ;  /* 0x00000000031772ca */ /* 0x004fca00000e0000 */
[----:B------:R2:W-:Y:S01]  /*04d0*/  @!P0 STS [R4], RZ ;  /* 0x000000ff04008388 */ /* 0x0005e20000000800 */
[----:B------:R-:W1:Y:S01]  /*04e0*/  LDC R6, c[0x0][0x398] ;  /* 0x0000e600ff067b82 */ /* 0x000e620000000800 */
[----:B------:R-:W-:Y:S02]  /*04f0*/  NOP ;  /* 0x0000000000007918 */ /* 0x000fe40000000000 */
[----:B------:R2:W-:Y:S01]  /*0500*/  @!P3 STS [UR8+0x20], R5 ;  /* 0x00002005ff00b988 */ /* 0x0005e20008000808 */
[----:B---3-5:R-:W-:-:S04]  /*0510*/  UIMAD UR4, UR4, UR6, UR9 ;  /* 0x00000006040472a4 */ /* 0x028fc8000f8e0209 */
[----:B------:R-:W-:-:S04]  /*0520*/  UIMAD UR4, UR4, UR5, UR7 ;  /* 0x00000005040472a4 */ /* 0x000fc8000f8e0207 */
[----:B------:R-:W-:-:S04]  /*0530*/  UIMAD UR4, UR4, 0x180, URZ ;  /* 0x00000180040478a4 */ /* 0x000fc8000f8e02ff */
[----:B----4-:R-:W-:Y:S01]  /*0540*/  UIADD3 UR24, UP0, UPT, UR4, UR20, URZ ;  /* 0x0000001404187290 */ /* 0x010fe2000ff1e0ff */
[----:B-1----:R-:W-:-:S03]  /*0550*/  VIADD R6, R6, 0xffffffff ;  /* 0xffffffff06067836 */ /* 0x002fc60000000000 */
[----:B------:R-:W-:Y:S01]  /*0560*/  ULEA.HI.X.SX32 UR25, UR4, UR21, 0x1, UP0 ;  /* 0x0000001504197291 */ /* 0x000fe200080f0eff */
[----:B--2---:R-:W-:Y:S11]  /*0570*/  @P3 BRA `(.L_x_7) ;  /* 0x0000000000183947 */ /* 0x004ff60003800000 */
[----:B------:R-:W1:Y:S01]  /*0580*/  LDS R2, [UR8+0x8] ;  /* 0x00000808ff027984 */ /* 0x000e620008000800 */
[----:B------:R-:W2:Y:S01]  /*0590*/  LDC.64 R8, c[0x0][0x380] ;  /* 0x0000e000ff087b82 */ /* 0x000ea20000000a00 */
[----:B------:R-:W-:Y:S02]  /*05a0*/  IMAD.MOV.U32 R3, RZ, RZ, 0x70 ;  /* 0x00000070ff037424 */ /* 0x000fe400078e00ff */
[----:B--2---:R2:W-:Y:S03]  /*05b0*/  STS.64 [UR8], R8 ;  /* 0x00000008ff007988 */ /* 0x0045e60008000a08 */
[----:B-1----:R-:W-:-:S05]  /*05c0*/  LOP3.LUT R2, R2, 0x10, R3, 0xd8, !PT ;  /* 0x0000001002027812 */ /* 0x002fca00078ed803 */
[----:B------:R2:W-:Y:S02]  /*05d0*/  STS [UR8+0x8], R2 ;  /* 0x00000802ff007988 */ /* 0x0005e40008000808 */
.L_x_7:
[----:B------:R-:W-:Y:S05]  /*05e0*/  BSYNC.RECONVERGENT B0 ;  /* 0x0000000000007941 */ /* 0x000fea0003800200 */
.L_x_6:
[----:B------:R-:W-:Y:S04]  /*05f0*/  BSSY.RECONVERGENT B0, `(.L_x_8) ;  /* 0x000000a000007945 */ /* 0x000fe80003800200 */
[----:B------:R-:W-:Y:S05]  /*0600*/  @P3 BRA `(.L_x_9) ;  /* 0x0000000000203947 */ /* 0x000fea0003800000 */
[----:B--2---:R-:W1:Y:S01]  /*0610*/  LDS R2, [UR8+0x34] ;  /* 0x00003408ff027984 */ /* 0x004e620008000800 */
[----:B------:R-:W-:Y:S02]  /*0620*/  IMAD.MOV.U32 R3, RZ, RZ, 0x1f000000 ;  /* 0x1f000000ff037424 */ /* 0x000fe400078e00ff */
[----:B------:R-:W-:Y:S01]  /*0630*/  @!P3 IMAD.MOV.U32 R7, RZ, RZ, 0x7f ;  /* 0x0000007fff07b424 */ /* 0x000fe200078e00ff */
[----:B------:R-:W2:Y:S02]  /*0640*/  @!P3 LDS R8, [UR8+0x38] ;  /* 0x00003808ff08b984 */ /* 0x000ea40008000800 */
[----:B-1----:R-:W-:Y:S02]  /*0650*/  LOP3.LUT R2, R2, 0xff000000, R3, 0xb8, !PT ;  /* 0xff00000002027812 */ /* 0x002fe400078eb803 */
[----:B--2---:R-:W-:-:S03]  /*0660*/  @!P3 LOP3.LUT R3, R8, 0xff, R7, 0xb8, !PT ;  /* 0x000000ff0803b812 */ /* 0x004fc600078eb807 */
[----:B------:R1:W-:Y:S04]  /*0670*/  STS [UR8+0x34], R2 ;  /* 0x00003402ff007988 */ /* 0x0003e80008000808 */
[----:B------:R1:W-:Y:S02]  /*0680*/  @!P3 STS [UR8+0x38], R3 ;  /* 0x00003803ff00b988 */ /* 0x0003e40008000808 */
.L_x_9:
[----:B------:R-:W-:Y:S05]  /*0690*/  BSYNC.RECONVERGENT B0 ;  /* 0x0000000000007941 */ /* 0x000fea0003800200 */
.L_x_8:
[----:B------:R-:W-:Y:S04]  /*06a0*/  BSSY.RECONVERGENT B0, `(.L_x_10) ;  /* 0x000000a000007945 */ /* 0x000fe80003800200 */
[----:B------:R-:W-:Y:S05]  /*06b0*/  @P3 BRA `(.L_x_11) ;  /* 0x0000000000203947 */ /* 0x000fea0003800000 */
[----:B-12---:R-:W1:Y:S01]  /*06c0*/  LDS R2, [UR8+0x1c] ;  /* 0x00001c08ff027984 */ /* 0x006e620008000800 */
[----:B------:R-:W2:Y:S03]  /*06d0*/  LDC.64 R8, c[0x0][0x3a8] ;  /* 0x0000ea00ff087b82 */ /* 0x000ea60000000a00 */
[----:B------:R3:W-:Y:S01]  /*06e0*/  STS [UR8+0x24], R6 ;  /* 0x00002406ff007988 */ /* 0x0007e20008000808 */
[--C-:B--2---:R-:W-:Y:S02]  /*06f0*/  SHF.R.U32.HI R7, RZ, 0x4, R9.reuse ;  /* 0x00000004ff077819 */ /* 0x104fe40000011609 */
[----:B------:R-:W-:-:S05]  /*0700*/  SHF.R.U64 R3, R8, 0x4, R9 ;  /* 0x0000000408037819 */ /* 0x000fca0000001209 */
[----:B------:R3:W-:Y:S01]  /*0710*/  STS [UR8+0xc], R3 ;  /* 0x00000c03ff007988 */ /* 0x0007e20008000808 */
[----:B-1----:R-:W-:-:S05]  /*0720*/  LOP3.LUT R2, R2, 0xf, R7, 0xb8, !PT ;  /* 0x0000000f02027812 */ /* 0x002fca00078eb807 */
[----:B------:R3:W-:Y:S02]  /*0730*/  STS [UR8+0x1c], R2 ;  /* 0x00001c02ff007988 */ /* 0x0007e40008000808 */
.L_x_11:
[----:B------:R-:W-:Y:S05]  /*0740*/  BSYNC.RECONVERGENT B0 ;  /* 0x0000000000007941 */ /* 0x000fea0003800200 */
.L_x_10:
[----:B------:R-:W-:Y:S04]  /*0750*/  BSSY.RECONVERGENT B1, `(.L_x_12) ;  /* 0x000001d000017945 */ /* 0x000fe80003800200 */
[----:B------:R-:W-:Y:S04]  /*0760*/  BSSY.RELIABLE B0, `(.L_x_13) ;  /* 0x0000018000007945 */ /* 0x000fe80003800100 */
[----:B------:R-:W-:Y:S05]  /*0770*/  @P3 BRA `(.L_x_14) ;  /* 0x00000000001c3947 */ /* 0x000fea0003800000 */
[----:B-123--:R-:W1:Y:S02]  /*0780*/  LDS R2, [UR8+0x34] ;  /* 0x00003408ff027984 */ /* 0x00ee640008000800 */
[----:B-1----:R-:W-:-:S05]  /*0790*/  LOP3.LUT R2, R2, 0x7, RZ, 0xb8, !PT ;  /* 0x0000000702027812 */ /* 0x002fca00078eb8ff */
[----:B------:R1:W-:Y:S01]  /*07a0*/  STS [UR8+0x34], R2 ;  /* 0x00003402ff007988 */ /* 0x0003e20008000808 */
[----:B------:R-:W-:Y:S05]  /*07b0*/  @P3 BRA `(.L_x_15) ;  /* 0x00000000001c3947 */ /* 0x000fea0003800000 */
[----:B-1----:R-:W1:Y:S02]  /*07c0*/  LDS R2, [UR8+0x34] ;  /* 0x00003408ff027984 */ /* 0x002e640008000800 */
[----:B-1----:R-:W-:-:S05]  /*07d0*/  LOP3.LUT R2, R2, 0x38, RZ, 0xb8, !PT ;  /* 0x0000003802027812 */ /* 0x002fca00078eb8ff */
[----:B------:R4:W-:Y:S02]  /*07e0*/  STS [UR8+0x34], R2 ;  /* 0x00003402ff007988 */ /* 0x0009e40008000808 */
.L_x_14:
[----:B------:R-:W-:Y:S05]  /*07f0*/  @P3 BRA `(.L_x_16) ;  /* 0x00000000001c3947 */ /* 0x000fea0003800000 */
[----:B-1234-:R-:W1:Y:S02]  /*0800*/  LDS R2, [UR8+0x8] ;  /* 0x00000808ff027984 */ /* 0x01ee640008000800 */
[----:B-1----:R-:W-:-:S05]  /*0810*/  LOP3.LUT R2, R2, 0x780, RZ, 0xb8, !PT ;  /* 0x0000078002027812 */ /* 0x002fca00078eb8ff */
[----:B------:R2:W-:Y:S02]  /*0820*/  STS [UR8+0x8], R2 ;  /* 0x00000802ff007988 */ /* 0x0005e40008000808 */
.L_x_15:
[----:B------:R-:W-:Y:S05]  /*0830*/  @P3 BRA `(.L_x_17) ;  /* 0x0000000000283947 */ /* 0x000fea0003800000 */
[----:B-12---:R-:W1:Y:S02]  /*0840*/  LDS R2, [UR8+0x8] ;  /* 0x00000808ff027984 */ /* 0x006e640008000800 */
[----:B-1----:R-:W-:-:S05]  /*0850*/  LOP3.LUT R2, R2, 0x1800, RZ, 0xb8, !PT ;  /* 0x0000180002027812 */ /* 0x002fca00078eb8ff */
[----:B------:R5:W-:Y:S02]  /*0860*/  STS [UR8+0x8], R2 ;  /* 0x00000802ff007988 */ /* 0x000be40008000808 */
.L_x_16:
[----:B------:R-:W-:Y:S05]  /*0870*/  @P3 BREAK.RELIABLE B0 ;  /* 0x0000000000003942 */ /* 0x000fea0003800100 */
[----:B------:R-:W-:Y:S05]  /*0880*/  @P3 BRA `(.L_x_18) ;  /* 0x0000000000243947 */ /* 0x000fea0003800000 */
[----:B-1-3--:R-:W1:Y:S01]  /*0890*/  LDS R3, [UR8+0x8] ;  /* 0x00000808ff037984 */ /* 0x00ae620008000800 */
[----:B--2-45:R-:W-:-:S05]  /*08a0*/  IMAD.MOV.U32 R2, RZ, RZ, 0x6000 ;  /* 0x00006000ff027424 */ /* 0x034fca00078e00ff */
[----:B-1----:R-:W-:-:S04]  /*08b0*/  LOP3.LUT R2, R3, 0x2000, R2, 0xd8, !PT ;  /* 0x0000200003027812 */ /* 0x002fc800078ed802 */
[----:B------:R-:W-:-:S05]  /*08c0*/  LOP3.LUT R2, R2, 0x400000, RZ, 0xb8, !PT ;  /* 0x0040000002027812 */ /* 0x000fca00078eb8ff */
[----:B------:R3:W-:Y:S02]  /*08d0*/  STS [UR8+0x8], R2 ;  /* 0x00000802ff007988 */ /* 0x0007e40008000808 */
.L_x_17:
[----:B------:R-:W-:Y:S05]  /*08e0*/  BSYNC.RELIABLE B0 ;  /* 0x0000000000007941 */ /* 0x000fea0003800100 */
.L_x_13:
[----:B-123--:R-:W1:Y:S02]  /*08f0*/  @!P3 LDS R2, [UR8+0x8] ;  /* 0x00000808ff02b984 */ /* 0x00ee640008000800 */
[----:B-1----:R-:W-:-:S05]  /*0900*/  @!P3 LOP3.LUT R2, R2, 0x8000, RZ, 0xb8, !PT ;  /* 0x000080000202b812 */ /* 0x002fca00078eb8ff */
[----:B------:R1:W-:Y:S02]  /*0910*/  @!P3 STS [UR8+0x8], R2 ;  /* 0x00000802ff00b988 */ /* 0x0003e40008000808 */
.L_x_18:
[----:B------:R-:W-:Y:S05]  /*0920*/  BSYNC.RECONVERGENT B1 ;  /* 0x0000000000017941 */ /* 0x000fea0003800200 */
.L_x_12:
[----:B------:R-:W-:Y:S05]  /*0930*/  WARPSYNC.ALL ;  /* 0x0000000000007948 */ /* 0x000fea0003800000 */
[----:B------:R-:W-:Y:S01]  /*0940*/  NOP ;  /* 0x0000000000007918 */ /* 0x000fe20000000000 */
[----:B------:R-:W1:Y:S02]  /*0950*/  LDC R7, c[0x0][0x39c] ;  /* 0x0000e700ff077b82 */ /* 0x000e640000000800 */
[----:B-1----:R-:W-:Y:S01]  /*0960*/  VIADD R7, R7, 0xffffffff ;  /* 0xffffffff07077836 */ /* 0x002fe20000000000 */
[----:B------:R-:W-:Y:S06]  /*0970*/  @P0 BRA `(.L_x_19) ;  /* 0x0000000000300947 */ /* 0x000fec0003800000 */
[----:B--2345:R-:W1:Y:S01]  /*0980*/  S2R R2, SR_LANEID ;  /* 0x0000000000027919 */ /* 0x03ce620000000000 */
[----:B------:R-:W-:Y:S05]  /*0990*/  WARPSYNC.ALL ;  /* 0x0000000000007948 */ /* 0x000fea0003800000 */
[----:B------:R-:W-:Y:S01]  /*09a0*/  NOP ;  /* 0x0000000000007918 */ /* 0x000fe20000000000 */
[----:B-1----:R-:W-:-:S05]  /*09b0*/  IMAD.SHL.U32 R8, R2, 0x4, RZ ;  /* 0x0000000402087824 */ /* 0x002fca00078e00ff */
[----:B------:R-:W1:Y:S01]  /*09c0*/  LDS R9, [R8+UR8] ;  /* 0x0000000808097984 */ /* 0x000e620008000800 */
[----:B------:R-:W-:-:S05]  /*09d0*/  IADD3 R2, P1, PT, R8, UR24, RZ ;  /* 0x0000001808027c10 */ /* 0x000fca000ff3e0ff */
[----:B------:R-:W-:-:S05]  /*09e0*/  IMAD.X R3, RZ, RZ, UR25, P1 ;  /* 0x00000019ff037e24 */ /* 0x000fca00088e06ff */
[----:B-1----:R1:W2:Y:S01]  /*09f0*/  ATOMG.E.EXCH.STRONG.GPU PT, RZ, [R2], R9 ;  /* 0x0000000902ff73a8 */ /* 0x0022a200041ee100 */
[----:B------:R-:W-:-:S04]  /*0a00*/  DEPBAR {5,4,3,2,1,0} ;  /* 0x0000003f0000791a */ /* 0x000fc80000000000 */
[----:B------:R-:W3:Y:S02]  /*0a10*/  CCTL.E.C.LDCU.IV.DEEP [UR24] ;  /* 0x0000000018007540 */ /* 0x000ee40009c08000 */
[----:B---3--:R1:W-:Y:S01]  /*0a20*/  UTMACCTL.IV [UR24] ;  /* 0x00000000180079b9 */ /* 0x0083e20008000000 */
[----:B------:R-:W-:Y:S01]  /*0a30*/  NOP ;  /* 0x0000000000007918 */ /* 0x000fe20000000000 */
.L_x_19:
[----:B------:R-:W-:Y:S05]  /*0a40*/  @P0 BRA `(.L_x_20) ;  /* 0x00000000000c0947 */ /* 0x000fea0003800000 */
[----:B------:R0:W-:Y:S01]  /*0a50*/  UTMACMDFLUSH ;  /* 0x00000000000079b7 */ /* 0x0001e20000000000 */
[----:B------:R-:W-:Y:S05]  /*0a60*/  @P0 BRA `(.L_x_20) ;  /* 0x0000000000040947 */ /* 0x000fea0003800000 */
[----:B------:R-:W-:-:S04]  /*0a70*/  DEPBAR.LE SB0, 0x0 ;  /* 0x000080000000791a */ /* 0x000fc80000000000 */
.L_x_20:
[----:B------:R-:W-:Y:S05]  /*0a80*/  WARPSYNC.ALL ;  /* 0x0000000000007948 */ /* 0x000fea0003800000 */
[----:B------:R-:W-:Y:S01]  /*0a90*/  NOP ;  /* 0x0000000000007918 */ /* 0x000fe20000000000 */
[----:B--2---:R-:W-:Y:S06]  /*0aa0*/  BAR.SYNC.DEFER_BLOCKING 0x0 ;  /* 0x0000000000007b1d */ /* 0x004fec0000010000 */
[----:B------:R-:W-:Y:S02]  /*0ab0*/  BSSY.RECONVERGENT B1, `(.L_x_21) ;  /* 0x000000b000017945 */ /* 0x000fe40003800200 */
[----:B------:R-:W-:Y:S06]  /*0ac0*/  BAR.SYNC.DEFER_BLOCKING 0x0 ;  /* 0x0000000000007b1d */ /* 0x000fec0000010000 */
[----:B------:R2:W-:Y:S01]  /*0ad0*/  @!P0 STS [R4], RZ ;  /* 0x000000ff04008388 */ /* 0x0005e20000000800 */
[----:B------:R-:W-:Y:S01]  /*0ae0*/  NOP ;  /* 0x0000000000007918 */ /* 0x000fe20000000000 */
[----:B------:R-:W-:Y:S05]  /*0af0*/  @P3 BRA `(.L_x_22) ;  /* 0x0000000000183947 */ /* 0x000fea0003800000 */
[----:B-1-345:R-:W1:Y:S01]  /*0b00*/  LDS R2, [UR8+0x8] ;  /* 0x00000808ff027984 */ /* 0x03ae620008000800 */
[----:B------:R-:W3:Y:S01]  /*0b10*/  LDC.64 R8, c[0x0][0x388] ;  /* 0x0000e200ff087b82 */ /* 0x000ee20000000a00 */
[----:B------:R-:W-:Y:S02]  /*0b20*/  IMAD.MOV.U32 R3, RZ, RZ, 0x70 ;  /* 0x00000070ff037424 */ /* 0x000fe400078e00ff */
[----:B---3--:R3:W-:Y:S03]  /*0b30*/  STS.64 [UR8], R8 ;  /* 0x00000008ff007988 */ /* 0x0087e60008000a08 */
[----:B-1----:R-:W-:-:S05]  /*0b40*/  LOP3.LUT R2, R2, 0x10, R3, 0xd8, !PT ;  /* 0x0000001002027812 */ /* 0x002fca00078ed803 */
[----:B------:R3:W-:Y:S02]  /*0b50*/  STS [UR8+0x8], R2 ;  /* 0x00000802ff007988 */ /* 0x0007e40008000808 */
.L_x_22:
[----:B-1----:R-:W-:Y:S05]  /*0b60*/  BSYNC.RECONVERGENT B1 ;  /* 0x0000000000017941 */ /* 0x002fea0003800200 */
.L_x_21:
[----:B------:R-:W-:Y:S04]  /*0b70*/  BSSY.RECONVERGENT B1, `(.L_x_23) ;  /* 0x000000a000017945 */ /* 0x000fe80003800200 */
[----:B------:R-:W-:Y:S05]  /*0b80*/  @P3 BRA `(.L_x_24) ;  /* 0x0000000000203947 */ /* 0x000fea0003800000 */
[----:B---345:R-:W1:Y:S01]  /*0b90*/  LDS R2, [UR8+0x34] ;  /* 0x00003408ff027984 */ /* 0x038e620008000800 */
[----:B------:R-:W-:Y:S02]  /*0ba0*/  IMAD.MOV.U32 R3, RZ, RZ, 0x7f000000 ;  /* 0x7f000000ff037424 */ /* 0x000fe400078e00ff */
[----:B------:R-:W-:Y:S01]  /*0bb0*/  @!P3 IMAD.MOV.U32 R8, RZ, RZ, 0x1f ;  /* 0x0000001fff08b424 */ /* 0x000fe200078e00ff */
[----:B------:R-:W3:Y:S02]  /*0bc0*/  @!P3 LDS R9, [UR8+0x38] ;  /* 0x00003808ff09b984 */ /* 0x000ee40008000800 */
[----:B-1----:R-:W-:Y:S02]  /*0bd0*/  LOP3.LUT R2, R2, 0xff000000, R3, 0xb8, !PT ;  /* 0xff00000002027812 */ /* 0x002fe400078eb803 */
[----:B---3--:R-:W-:-:S03]  /*0be0*/  @!P3 LOP3.LUT R3, R9, 0xff, R8, 0xb8, !PT ;  /* 0x000000ff0903b812 */ /* 0x008fc600078eb808 */
[----:B------:R1:W-:Y:S04]  /*0bf0*/  STS [UR8+0x34], R2 ;  /* 0x00003402ff007988 */ /* 0x0003e80008000808 */
[----:B------:R1:W-:Y:S02]  /*0c00*/  @!P3 STS [UR8+0x38], R3 ;  /* 0x00003803ff00b988 */ /* 0x0003e40008000808 */
.L_x_24:
[----:B------:R-:W-:Y:S05]  /*0c10*/  BSYNC.RECONVERGENT B1 ;  /* 0x0000000000017941 */ /* 0x000fea0003800200 */
.L_x_23:
[----:B------:R-:W-:Y:S04]  /*0c20*/  BSSY.RECONVERGENT B1, `(.L_x_25) ;  /* 0x0000004000017945 */ /* 0x000fe80003800200 */
[----:B------:R-:W-:Y:S05]  /*0c30*/  @P3 BRA `(.L_x_26) ;  /* 0x0000000000083947 */ /* 0x000fea0003800000 */
[----:B------:R1:W-:Y:S04]  /*0c40*/  STS [UR8+0x24], R5 ;  /* 0x00002405ff007988 */ /* 0x0003e80008000808 */
[----:B------:R1:W-:Y:S02]  /*0c50*/  STS [UR8+0x20], R7 ;  /* 0x00002007ff007988 */ /* 0x0003e40008000808 */
.L_x_26:
[----:B------:R-:W-:Y:S05]  /*0c60*/  BSYNC.RECONVERGENT B1 ;  /* 0x0000000000017941 */ /* 0x000fea0003800200 */
.L_x_25:
[----:B------:R-:W-:Y:S04]  /*0c70*/  BSSY.RECONVERGENT B2, `(.L_x_27) ;  /* 0x0000025000027945 */ /* 0x000fe80003800200 */
[----:B------:R-:W-:Y:S04]  /*0c80*/  BSSY.RELIABLE B1, `(.L_x_28) ;  /* 0x0000020000017945 */ /* 0x000fe80003800100 */
[----:B------:R-:W-:Y:S05]  /*0c90*/  @P3 BRA `(.L_x_29) ;  /* 0x00000000002c3947 */ /* 0x000fea0003800000 */
[----:B-1-345:R-:W1:Y:S01]  /*0ca0*/  LDS R2, [UR8+0x1c] ;  /* 0x00001c08ff027984 */ /* 0x03ae620008000800 */
[----:B------:R-:W3:Y:S02]  /*0cb0*/  LDC.64 R8, c[0x0][0x3b0] ;  /* 0x0000ec00ff087b82 */ /* 0x000ee40000000a00 */
[--C-:B---3--:R-:W-:Y:S02]  /*0cc0*/  SHF.R.U32.HI R5, RZ, 0x4, R9.reuse ;  /* 0x00000004ff057819 */ /* 0x108fe40000011609 */
[----:B------:R-:W-:-:S05]  /*0cd0*/  SHF.R.U64 R3, R8, 0x4, R9 ;  /* 0x0000000408037819 */ /* 0x000fca0000001209 */
[----:B------:R3:W-:Y:S01]  /*0ce0*/  STS [UR8+0xc], R3 ;  /* 0x00000c03ff007988 */ /* 0x0007e20008000808 */
[----:B-1----:R-:W-:-:S05]  /*0cf0*/  LOP3.LUT R2, R2, 0xf, R5, 0xb8, !PT ;  /* 0x0000000f02027812 */ /* 0x002fca00078eb805 */
[----:B------:R3:W-:Y:S01]  /*0d00*/  STS [UR8+0x1c], R2 ;  /* 0x00001c02ff007988 */ /* 0x0007e20008000808 */
[----:B------:R-:W-:Y:S05]  /*0d10*/  @P3 BRA `(.L_x_30) ;  /* 0x00000000001c3947 */ /* 0x000fea0003800000 */
[----:B---3--:R-:W1:Y:S02]  /*0d20*/  LDS R2, [UR8+0x34] ;  /* 0x00003408ff027984 */ /* 0x008e640008000800 */
[----:B-1----:R-:W-:-:S05]  /*0d30*/  LOP3.LUT R2, R2, 0x7, RZ, 0xb8, !PT ;  /* 0x0000000702027812 */ /* 0x002fca00078eb8ff */
[----:B------:R1:W-:Y:S02]  /*0d40*/  STS [UR8+0x34], R2 ;  /* 0x00003402ff007988 */ /* 0x0003e40008000808 */
.L_x_29:
[----:B------:R-:W-:Y:S05]  /*0d50*/  @P3 BRA `(.L_x_31) ;  /* 0x00000000001c3947 */ /* 0x000fea0003800000 */
[----:B-1-345:R-:W1:Y:S02]  /*0d60*/  LDS R2, [UR8+0x34] ;  /* 0x00003408ff027984 */ /* 0x03ae640008000800 */
[----:B-1----:R-:W-:-:S05]  /*0d70*/  LOP3.LUT R2, R2, 0x38, RZ, 0xb8, !PT ;  /* 0x0000003802027812 */ /* 0x002fca00078eb8ff */
[----:B------:R1:W-:Y:S02]  /*0d80*/  STS [UR8+0x34], R2 ;  /* 0x00003402ff007988 */ /* 0x0003e40008000808 */
.L_x_30:
[----:B------:R-:W-:Y:S05]  /*0d90*/  @P3 BRA `(.L_x_32) ;  /* 0x00000000001c3947 */ /* 0x000fea0003800000 */
[----:B-1-3--:R-:W1:Y:S02]  /*0da0*/  LDS R2, [UR8+0x8] ;  /* 0x00000808ff027984 */ /* 0x00ae640008000800 */
[----:B-1----:R-:W-:-:S05]  /*0db0*/  LOP3.LUT R2, R2, 0x780, RZ, 0xb8, !PT ;  /* 0x0000078002027812 */ /* 0x002fca00078eb8ff */
[----:B------:R1:W-:Y:S02]  /*0dc0*/  STS [UR8+0x8], R2 ;  /* 0x00000802ff007988 */ /* 0x0003e40008000808 */
.L_x_31:
[----:B------:R-:W-:Y:S05]  /*0dd0*/  @P3 BRA `(.L_x_33) ;  /* 0x0000000000283947 */ /* 0x000fea0003800000 */
[----:B-1-345:R-:W1:Y:S02]  /*0de0*/  LDS R2, [UR8+0x8] ;  /* 0x00000808ff027984 */ /* 0x03ae640008000800 */
[----:B-1----:R-:W-:-:S05]  /*0df0*/  LOP3.LUT R2, R2, 0x1800, RZ, 0xb8, !PT ;  /* 0x0000180002027812 */ /* 0x002fca00078eb8ff */
[----:B------:R4:W-:Y:S02]  /*0e00*/  STS [UR8+0x8], R2 ;  /* 0x00000802ff007988 */ /* 0x0009e40008000808 */
.L_x_32:
[----:B------:R-:W-:Y:S05]  /*0e10*/  @P3 BREAK.RELIABLE B1 ;  /* 0x0000000000013942 */ /* 0x000fea0003800100 */
[----:B------:R-:W-:Y:S05]  /*0e20*/  @P3 BRA `(.L_x_34) ;  /* 0x0000000000243947 */ /* 0x000fea0003800000 */
[----:B-1-34-:R-:W1:Y:S01]  /*0e30*/  LDS R2, [UR8+0x8] ;  /* 0x00000808ff027984 */ /* 0x01ae620008000800 */
[----:B------:R-:W-:-:S05]  /*0e40*/  IMAD.MOV.U32 R3, RZ, RZ, 0x6000 ;  /* 0x00006000ff037424 */ /* 0x000fca00078e00ff */
[----:B-1----:R-:W-:-:S04]  /*0e50*/  LOP3.LUT R2, R2, 0x6000, R3, 0xd8, !PT ;  /* 0x0000600002027812 */ /* 0x002fc800078ed803 */
[----:B------:R-:W-:-:S05]  /*0e60*/  LOP3.LUT R2, R2, 0x400000, RZ, 0xb8, !PT ;  /* 0x0040000002027812 */ /* 0x000fca00078eb8ff */
[----:B------:R1:W-:Y:S02]  /*0e70*/  STS [UR8+0x8], R2 ;  /* 0x00000802ff007988 */ /* 0x0003e40008000808 */
.L_x_33:
[----:B------:R-:W-:Y:S05]  /*0e80*/  BSYNC.RELIABLE B1 ;  /* 0x0000000000017941 */ /* 0x000fea0003800100 */
.L_x_28:
[----:B-1-345:R-:W1:Y:S02]  /*0e90*/  @!P3 LDS R2, [UR8+0x8] ;  /* 0x00000808ff02b984 */ /* 0x03ae640008000800 */
[----:B-1----:R-:W-:-:S05]  /*0ea0*/  @!P3 LOP3.LUT R2, R2, 0x8000, RZ, 0xb8, !PT ;  /* 0x000080000202b812 */ /* 0x002fca00078eb8ff */
[----:B------:R5:W-:Y:S02]  /*0eb0*/  @!P3 STS [UR8+0x8], R2 ;  /* 0x00000802ff00b988 */ /* 0x000be40008000808 */
.L_x_34:
[----:B------:R-:W-:Y:S05]  /*0ec0*/  BSYNC.RECONVERGENT B2 ;  /* 0x0000000000027941 */ /* 0x000fea0003800200 */
.L_x_27:
[----:B------:R-:W-:Y:S05]  /*0ed0*/  WARPSYNC.ALL ;  /* 0x0000000000007948 */ /* 0x000fea0003800000 */
[----:B------:R-:W-:Y:S01]  /*0ee0*/  NOP ;  /* 0x0000000000007918 */ /* 0x000fe20000000000 */
[----:B------:R-:W-:-:S04]  /*0ef0*/  UIADD3 UR5, UPT, UPT, UR4, 0x80, URZ ;  /* 0x0000008004057890 */ /* 0x000fc8000fffe0ff */
[----:B------:R-:W-:-:S04]  /*0f00*/  UIADD3 UR26, UP0, UPT, UR5, UR20, URZ ;  /* 0x00000014051a7290 */ /* 0x000fc8000ff1e0ff */
[----:B------:R-:W-:Y:S01]  /*0f10*/  ULEA.HI.X.SX32 UR27, UR5, UR21, 0x1, UP0 ;  /* 0x00000015051b7291 */ /* 0x000fe200080f0eff */
[----:B------:R-:W-:Y:S11]  /*0f20*/  @P0 BRA `(.L_x_35) ;  /* 0x0000000000300947 */ /* 0x000ff60003800000 */
[----:B-1-345:R-:W1:Y:S01]  /*0f30*/  S2R R2, SR_LANEID ;  /* 0x0000000000027919 */ /* 0x03ae620000000000 */
[----:B------:R-:W-:Y:S05]  /*0f40*/  WARPSYNC.ALL ;  /* 0x0000000000007948 */ /* 0x000fea0003800000 */
[----:B------:R-:W-:Y:S01]  /*0f50*/  NOP ;  /* 0x0000000000007918 */ /* 0x000fe20000000000 */
[----:B-1----:R-:W-:-:S05]  /*0f60*/  IMAD.SHL.U32 R8, R2, 0x4, RZ ;  /* 0x0000000402087824 */ /* 0x002fca00078e00ff */
[----:B------:R-:W1:Y:S01]  /*0f70*/  LDS R5, [R8+UR8] ;  /* 0x0000000808057984 */ /* 0x000e620008000800 */
[----:B------:R-:W-:-:S05]  /*0f80*/  IADD3 R2, P1, PT, R8, UR26, RZ ;  /* 0x0000001a08027c10 */ /* 0x000fca000ff3e0ff */
[----:B------:R-:W-:-:S05]  /*0f90*/  IMAD.X R3, RZ, RZ, UR27, P1 ;  /* 0x0000001bff037e24 */ /* 0x000fca00088e06ff */
[----:B-1----:R1:W3:Y:S01]  /*0fa0*/  ATOMG.E.EXCH.STRONG.GPU PT, RZ, [R2], R5 ;  /* 0x0000000502ff73a8 */ /* 0x0022e200041ee100 */
[----:B------:R-:W-:-:S04]  /*0fb0*/  DEPBAR {5,4,3,2,1,0} ;  /* 0x0000003f0000791a */ /* 0x000fc80000000000 */
[----:B------:R-:W4:Y:S02]  /*0fc0*/  CCTL.E.C.LDCU.IV.DEEP [UR26] ;  /* 0x000000001a007540 */ /* 0x000f240009c08000 */
[----:B----4-:R1:W-:Y:S01]  /*0fd0*/  UTMACCTL.IV [UR26] ;  /* 0x000000001a0079b9 */ /* 0x0103e20008000000 */
[----:B------:R-:W-:Y:S01]  /*0fe0*/  NOP ;  /* 0x0000000000007918 */ /* 0x000fe20000000000 */
.L_x_35:
[----:B------:R-:W-:Y:S05]  /*0ff0*/  @P0 BRA `(.L_x_36) ;  /* 0x00000000000c0947 */ /* 0x000fea0003800000 */
[----:B------:R0:W-:Y:S01]  /*1000*/  UTMACMDFLUSH ;  /* 0x00000000000079b7 */ /* 0x0001e20000000000 */
[----:B------:R-:W-:Y:S05]  /*1010*/  @P0 BRA `(.L_x_36) ;  /* 0x0000000000040947 */ /* 0x000fea0003800000 */
[----:B------:R-:W-:-:S04]  /*1020*/  DEPBAR.LE SB0, 0x0 ;  /* 0x000080000000791a */ /* 0x000fc80000000000 */
.L_x_36:
[----:B------:R-:W-:Y:S05]  /*1030*/  WARPSYNC.ALL ;  /* 0x0000000000007948 */ /* 0x000fea0003800000 */
[----:B------:R-:W-:Y:S01]  /*1040*/  NOP ;  /* 0x0000000000007918 */ /* 0x000fe20000000000 */
[----:B---3--:R-:W-:Y:S06]  /*1050*/  BAR.SYNC.DEFER_BLOCKING 0x0 ;  /* 0x0000000000007b1d */ /* 0x008fec0000010000 */
[----:B------:R-:W-:Y:S02]  /*1060*/  BSSY.RECONVERGENT B2, `(.L_x_37) ;  /* 0x000000b000027945 */ /* 0x000fe40003800200 */
[----:B------:R-:W-:Y:S06]  /*1070*/  BAR.SYNC.DEFER_BLOCKING 0x0 ;  /* 0x0000000000007b1d */ /* 0x000fec0000010000 */
[----:B------:R3:W-:Y:S01]  /*1080*/  @!P0 STS [R4], RZ ;  /* 0x000000ff04008388 */ /* 0x0007e20000000800 */
[----:B------:R-:W-:Y:S01]  /*1090*/  NOP ;  /* 0x0000000000007918 */ /* 0x000fe20000000000 */
[----:B------:R-:W-:Y:S05]  /*10a0*/  @P3 BRA `(.L_x_38) ;  /* 0x0000000000183947 */ /* 0x000fea0003800000 */
[----:B-1--45:R-:W1:Y:S01]  /*10b0*/  LDS R2, [UR8+0x8] ;  /* 0x00000808ff027984 */ /* 0x032e620008000800 */
[----:B--23--:R-:W2:Y:S01]  /*10c0*/  LDC.64 R4, c[0x0][0x390] ;  /* 0x0000e400ff047b82 */ /* 0x00cea20000000a00 */
[----:B------:R-:W-:Y:S02]  /*10d0*/  IMAD.MOV.U32 R3, RZ, RZ, 0x70 ;  /* 0x00000070ff037424 */ /* 0x000fe400078e00ff */
[----:B--2---:R2:W-:Y:S03]  /*10e0*/  STS.64 [UR8], R4 ;  /* 0x00000004ff007988 */ /* 0x0045e60008000a08 */
[----:B-1----:R-:W-:-:S05]  /*10f0*/  LOP3.LUT R2, R2, 0x10, R3, 0xd8, !PT ;  /* 0x0000001002027812 */ /* 0x002fca00078ed803 */
[----:B------:R2:W-:Y:S02]  /*1100*/  STS [UR8+0x8], R2 ;  /* 0x00000802ff007988 */ /* 0x0005e40008000808 */
.L_x_38:
[----:B-1----:R-:W-:Y:S05]  /*1110*/  BSYNC.RECONVERGENT B2 ;  /* 0x0000000000027941 */ /* 0x002fea0003800200 */
.L_x_37:
[----:B------:R-:W-:Y:S04]  /*1120*/  BSSY.RECONVERGENT B3, `(.L_x_39) ;  /* 0x0000033000037945 */ /* 0x000fe80003800200 */
[----:B------:R-:W-:Y:S04]  /*1130*/  BSSY.RELIABLE B2, `(.L_x_40) ;  /* 0x000002e000027945 */ /* 0x000fe80003800100 */
[----:B------:R-:W-:Y:S05]  /*1140*/  @P3 BRA `(.L_x_41) ;  /* 0x0000000000243947 */ /* 0x000fea0003800000 */
[----:B--2-45:R-:W1:Y:S01]  /*1150*/  LDS R2, [UR8+0x34] ;  /* 0x00003408ff027984 */ /* 0x034e620008000800 */
[----:B------:R-:W-:-:S05]  /*1160*/  IMAD.MOV.U32 R3, RZ, RZ, 0x7f000000 ;  /* 0x7f000000ff037424 */ /* 0x000fca00078e00ff */
[----:B-1----:R-:W-:-:S05]  /*1170*/  LOP3.LUT R2, R2, 0xff000000, R3, 0xb8, !PT ;  /* 0xff00000002027812 */ /* 0x002fca00078eb803 */
[----:B------:R1:W-:Y:S01]  /*1180*/  STS [UR8+0x34], R2 ;  /* 0x00003402ff007988 */ /* 0x0003e20008000808 */
[----:B------:R-:W-:Y:S05]  /*1190*/  @P3 BRA `(.L_x_42) ;  /* 0x0000000000183947 */ /* 0x000fea0003800000 */
[----:B-1----:R-:W1:Y:S01]  /*11a0*/  LDS R2, [UR8+0x38] ;  /* 0x00003808ff027984 */ /* 0x002e620008000800 */
[----:B------:R-:W-:-:S05]  /*11b0*/  IMAD.MOV.U32 R3, RZ, RZ, 0x7f ;  /* 0x0000007fff037424 */ /* 0x000fca00078e00ff */
[----:B-1----:R-:W-:-:S05]  /*11c0*/  LOP3.LUT R2, R2, 0xff, R3, 0xb8, !PT ;  /* 0x000000ff02027812 */ /* 0x002fca00078eb803 */
[----:B------:R1:W-:Y:S02]  /*11d0*/  STS [UR8+0x38], R2 ;  /* 0x00003802ff007988 */ /* 0x0003e40008000808 */
.L_x_41:
[----:B------:R-:W-:Y:S05]  /*11e0*/  @P3 BRA `(.L_x_43) ;  /* 0x00000000000c3947 */ /* 0x000fea0003800000 */
[----:B------:R1:W-:Y:S02]  /*11f0*/  STS [UR8+0x20], R7 ;  /* 0x00002007ff007988 */ /* 0x0003e40008000808 */
.L_x_42:
[----:B------:R-:W-:Y:S05]  /*1200*/  @P3 BRA `(.L_x_44) ;  /* 0x0000000000243947 */ /* 0x000fea0003800000 */
[----:B------:R1:W-:Y:S02]  /*1210*/  STS [UR8+0x24], R6 ;  /* 0x00002406ff007988 */ /* 0x0003e40008000808 */
.L_x_43:
[----:B------:R-:W-:Y:S05]  /*1220*/  @P3 BRA `(.L_x_45) ;  /* 0x00000000002c3947 */ /* 0x000fea0003800000 */
[----:B-12-45:R-:W1:Y:S01]  /*1230*/  LDS R2, [UR8+0x1c] ;  /* 0x00001c08ff027984 */ /* 0x036e620008000800 */
[----:B------:R-:W2:Y:S02]  /*1240*/  LDC.64 R6, c[0x0][0x3b8] ;  /* 0x0000ee00ff067b82 */ /* 0x000ea40000000a00 */
[--C-:B--2---:R-:W-:Y:S02]  /*1250*/  SHF.R.U32.HI R5, RZ, 0x4, R7.reuse ;  /* 0x00000004ff057819 */ /* 0x104fe40000011607 */
[----:B------:R-:W-:-:S05]  /*1260*/  SHF.R.U64 R3, R6, 0x4, R7 ;  /* 0x0000000406037819 */ /* 0x000fca0000001207 */
[----:B------:R2:W-:Y:S01]  /*1270*/  STS [UR8+0xc], R3 ;  /* 0x00000c03ff007988 */ /* 0x0005e20008000808 */
[----:B-1----:R-:W-:-:S05]  /*1280*/  LOP3.LUT R2, R2, 0xf, R5, 0xb8, !PT ;  /* 0x0000000f02027812 */ /* 0x002fca00078eb805 */
[----:B------:R2:W-:Y:S02]  /*1290*/  STS [UR8+0x1c], R2 ;  /* 0x00001c02ff007988 */ /* 0x0005e40008000808 */
.L_x_44:
[----:B------:R-:W-:Y:S05]  /*12a0*/  @P3 BRA `(.L_x_46) ;  /* 0x00000000001c3947 */ /* 0x000fea0003800000 */
[----:B-12-45:R-:W1:Y:S02]  /*12b0*/  LDS R2, [UR8+0x34] ;  /* 0x00003408ff027984 */ /* 0x036e640008000800 */
[----:B-1----:R-:W-:-:S05]  /*12c0*/  LOP3.LUT R2, R2, 0x7, RZ, 0xb8, !PT ;  /* 0x0000000702027812 */ /* 0x002fca00078eb8ff */
[----:B------:R1:W-:Y:S02]  /*12d0*/  STS [UR8+0x34], R2 ;  /* 0x00003402ff007988 */ /* 0x0003e40008000808 */
.L_x_45:
[----:B------:R-:W-:Y:S05]  /*12e0*/  @P3 BRA `(.L_x_47) ;  /* 0x00000000001c3947 */ /* 0x000fea0003800000 */
[----:B-12-45:R-:W1:Y:S02]  /*12f0*/  LDS R2, [UR8+0x34] ;  /* 0x00003408ff027984 */ /* 0x036e640008000800 */
[----:B-1----:R-:W-:-:S05]  /*1300*/  LOP3.LUT R2, R2, 0x38, RZ, 0xb8, !PT ;  /* 0x0000003802027812 */ /* 0x002fca00078eb8ff */
[----:B------:R1:W-:Y:S02]  /*1310*/  STS [UR8+0x34], R2 ;  /* 0x00003402ff007988 */ /* 0x0003e40008000808 */
.L_x_46:
[----:B------:R-:W-:Y:S05]  /*1320*/  @P3 BRA `(.L_x_48) ;  /* 0x00000000001c3947 */ /* 0x000fea0003800000 */
[----:B-12-45:R-:W1:Y:S02]  /*1330*/  LDS R2, [UR8+0x8] ;  /* 0x00000808ff027984 */ /* 0x036e640008000800 */
[----:B-1----:R-:W-:-:S05]  /*1340*/  LOP3.LUT R2, R2, 0x780, RZ, 0xb8, !PT ;  /* 0x0000078002027812 */ /* 0x002fca00078eb8ff */
[----:B------:R1:W-:Y:S02]  /*1350*/  STS [UR8+0x8], R2 ;  /* 0x00000802ff007988 */ /* 0x0003e40008000808 */
.L_x_47:
[----:B------:R-:W-:Y:S05]  /*1360*/  @P3 BRA `(.L_x_49) ;  /* 0x0000000000283947 */ /* 0x000fea0003800000 */
[----:B-12-45:R-:W1:Y:S02]  /*1370*/  LDS R2, [UR8+0x8] ;  /* 0x00000808ff027984 */ /* 0x036e640008000800 */
[----:B-1----:R-:W-:-:S05]  /*1380*/  LOP3.LUT R2, R2, 0x1800, RZ, 0xb8, !PT ;  /* 0x0000180002027812 */ /* 0x002fca00078eb8ff */
[----:B------:R1:W-:Y:S02]  /*1390*/  STS [UR8+0x8], R2 ;  /* 0x00000802ff007988 */ /* 0x0003e40008000808 */
.L_x_48:
[----:B------:R-:W-:Y:S05]  /*13a0*/  @P3 BREAK.RELIABLE B2 ;  /* 0x0000000000023942 */ /* 0x000fea0003800100 */
[----:B------:R-:W-:Y:S05]  /*13b0*/  @P3 BRA `(.L_x_50) ;  /* 0x0000000000243947 */ /* 0x000fea0003800000 */
[----:B-12-45:R-:W1:Y:S01]  /*13c0*/  LDS R2, [UR8+0x8] ;  /* 0x00000808ff027984 */ /* 0x036e620008000800 */
[----:B------:R-:W-:-:S05]  /*13d0*/  IMAD.MOV.U32 R3, RZ, RZ, 0x6000 ;  /* 0x00006000ff037424 */ /* 0x000fca00078e00ff */
[----:B-1----:R-:W-:-:S04]  /*13e0*/  LOP3.LUT R2, R2, 0x6000, R3, 0xd8, !PT ;  /* 0x0000600002027812 */ /* 0x002fc800078ed803 */
[----:B------:R-:W-:-:S05]  /*13f0*/  LOP3.LUT R2, R2, 0x400000, RZ, 0xb8, !PT ;  /* 0x0040000002027812 */ /* 0x000fca00078eb8ff */
[----:B------:R1:W-:Y:S02]  /*1400*/  STS [UR8+0x8], R2 ;  /* 0x00000802ff007988 */ /* 0x0003e40008000808 */
.L_x_49:
[----:B------:R-:W-:Y:S05]  /*1410*/  BSYNC.RELIABLE B2 ;  /* 0x0000000000027941 */ /* 0x000fea0003800100 */
.L_x_40:
[----:B-12-45:R-:W1:Y:S02]  /*1420*/  @!P3 LDS R2, [UR8+0x8] ;  /* 0x00000808ff02b984 */ /* 0x036e640008000800 */
[----:B-1----:R-:W-:-:S05]  /*1430*/  @!P3 LOP3.LUT R2, R2, 0x8000, RZ, 0xb8, !PT ;  /* 0x000080000202b812 */ /* 0x002fca00078eb8ff */
[----:B------:R1:W-:Y:S02]  /*1440*/  @!P3 STS [UR8+0x8], R2 ;  /* 0x00000802ff00b988 */ /* 0x0003e40008000808 */
.L_x_50:
[----:B------:R-:W-:Y:S05]  /*1450*/  BSYNC.RECONVERGENT B3 ;  /* 0x0000000000037941 */ /* 0x000fea0003800200 */
.L_x_39:
        /* <DEDUP_REMOVED lines=9> */
[----:B-1-3--:R-:W-:-:S05]  /*14f0*/  IMAD.SHL.U32 R4, R2, 0x4, RZ ;  /* 0x0000000402047824 */ /* 0x00afca00078e00ff */
        /* <DEDUP_REMOVED lines=8> */
.L_x_51:
[----:B------:R-:W-:Y:S05]  /*1580*/  @P0 BRA `(.L_x_52) ;  /* 0x00000000000c0947 */ /* 0x000fea0003800000 */
[----:B------:R0:W-:Y:S01]  /*1590*/  UTMACMDFLUSH ;  /* 0x00000000000079b7 */ /* 0x0001e20000000000 */
[----:B------:R-:W-:Y:S05]  /*15a0*/  @P0 BRA `(.L_x_52) ;  /* 0x0000000000040947 */ /* 0x000fea0003800000 */
[----:B------:R-:W-:-:S04]  /*15b0*/  DEPBAR.LE SB0, 0x0 ;  /* 0x000080000000791a */ /* 0x000fc80000000000 */
.L_x_52:
[----:B------:R-:W-:Y:S05]  /*15c0*/  WARPSYNC.ALL ;  /* 0x0000000000007948 */ /* 0x000fea0003800000 */
[----:B------:R-:W-:Y:S01]  /*15d0*/  NOP ;  /* 0x0000000000007918 */ /* 0x000fe20000000000 */
[----:B--2---:R-:W-:Y:S01]  /*15e0*/  BAR.SYNC.DEFER_BLOCKING 0x0 ;  /* 0x0000000000007b1d */ /* 0x004fe20000010000 */
[----:B-1--45:R-:W-:Y:S01]  /*15f0*/  SHF.R.U32.HI R2, RZ, 0x5, R0 ;  /* 0x00000005ff027819 */ /* 0x032fe20000011600 */
[----:B------:R-:W-:-:S03]  /*1600*/  UIADD3 UR12, UPT, UPT, UR8, 0x8020, URZ ;  /* 0x00008020080c7890 */ /* 0x000fc6000fffe0ff */
[----:B------:R-:W-:Y:S01]  /*1610*/  R2UR UR22, R2 ;  /* 0x00000000021672ca */ /* 0x000fe200000e0000 */
[----:B------:R-:W-:Y:S01]  /*1620*/  VOTEU.ALL UP0, P3 ;  /* 0x0000000000ff7886 */ /* 0x000fe20001800000 */
[----:B------:R-:W-:Y:S01]  /*1630*/  UMOV UR4, 0x1 ;  /* 0x0000000100047882 */ /* 0x000fe20000000000 */
[----:B------:R-:W-:Y:S01]  /*1640*/  VOTEU.ALL UP1, P3 ;  /* 0x0000000000ff7886 */ /* 0x000fe20001820000 */
[----:B------:R-:W-:Y:S02]  /*1650*/  BSSY.RECONVERGENT B3, `(.L_x_53) ;  /* 0x0000018000037945 */ /* 0x000fe40003800200 */
[----:B------:R-:W-:-:S04]  /*1660*/  @!UP0 UIADD3 UR10, UPT, UPT, -UR4, 0x100000, URZ ;  /* 0x00100000040a8890 */ /* 0x000fc8000fffe1ff */
[----:B------:R-:W-:Y:S02]  /*1670*/  @!UP0 USHF.L.U32 UR11, UR10, 0xb, URZ ;  /* 0x0000000b0a0b8899 */ /* 0x000fe400080006ff */
[----:B------:R-:W-:Y:S02]  /*1680*/  @!UP0 USHF.L.U32 UR10, UR10, 0x1, URZ ;  /* 0x000000010a0a8899 */ /* 0x000fe400080006ff */
[----:B------:R-:W-:-:S04]  /*1690*/  @!UP0 UIADD3 UR4, UPT, UPT, -UR4, 0x100000, URZ ;  /* 0x0010000004048890 */ /* 0x000fc8000fffe1ff */
[----:B------:R-:W-:Y:S02]  /*16a0*/  @!UP0 USHF.L.U32 UR5, UR4, 0xb, URZ ;  /* 0x0000000b04058899 */ /* 0x000fe400080006ff */
[----:B------:R-:W-:Y:S01]  /*16b0*/  @!UP0 USHF.L.U32 UR4, UR4, 0x1, URZ ;  /* 0x0000000104048899 */ /* 0x000fe200080006ff */
[----:B------:R-:W-:Y:S01]  /*16c0*/  VOTEU.ALL UP0, P3 ;  /* 0x0000000000ff7886 */ /* 0x000fe20001800000 */
[----:B------:R-:W1:Y:S04]  /*16d0*/  FENCE.VIEW.ASYNC.S ;  /* 0x00000000000073c6 */ /* 0x000e680000000000 */
[----:B-1----:R1:W2:Y:S06]  /*16e0*/  @!UP0 SYNCS.EXCH.64 URZ, [UR8+0x8000], UR10 ;  /* 0x0080000a08ff85b2 */ /* 0x0022ac0008000100 */
[----:B------:R1:W2:Y:S02]  /*16f0*/  @!UP1 SYNCS.EXCH.64 URZ, [UR8+0x8020], UR4 ;  /* 0x0080200408ff95b2 */ /* 0x0002a40008000100 */
[----:B--2---:R-:W-:Y:S06]  /*1700*/  BAR.SYNC.DEFER_BLOCKING 0x0 ;  /* 0x0000000000007b1d */ /* 0x004fec0000010000 */
[----:B------:R-:W-:Y:S05]  /*1710*/  @P3 BRA `(.L_x_54) ;  /* 0x00000000002c3947 */ /* 0x000fea0003800000 */
[----:B-1----:R-:W-:Y:S02]  /*1720*/  UMOV UR4, 0x1 ;  /* 0x0000000100047882 */ /* 0x002fe40000000000 */
[----:B------:R-:W-:-:S04]  /*1730*/  UIADD3 UR10, UPT, UPT, -UR4, 0x100000, URZ ;  /* 0x00100000040a7890 */ /* 0x000fc8000fffe1ff */
[----:B------:R-:W-:Y:S02]  /*1740*/  USHF.L.U32 UR11, UR10, 0xb, URZ ;  /* 0x0000000b0a0b7899 */ /* 0x000fe400080006ff */
[----:B------:R-:W-:Y:S02]  /*1750*/  USHF.L.U32 UR10, UR10, 0x1, URZ ;  /* 0x000000010a0a7899 */ /* 0x000fe400080006ff */
[----:B------:R-:W-:-:S04]  /*1760*/  UIADD3 UR4, UPT, UPT, -UR4, 0x100000, URZ ;  /* 0x0010000004047890 */ /* 0x000fc8000fffe1ff */
[----:B------:R-:W-:Y:S02]  /*1770*/  USHF.L.U32 UR5, UR4, 0xb, URZ ;  /* 0x0000000b04057899 */ /* 0x000fe400080006ff */
[----:B------:R-:W-:Y:S01]  /*1780*/  USHF.L.U32 UR4, UR4, 0x1, URZ ;  /* 0x0000000104047899 */ /* 0x000fe200080006ff */
[----:B------:R-:W1:Y:S03]  /*1790*/  FENCE.VIEW.ASYNC.S ;  /* 0x00000000000073c6 */ /* 0x000e660000000000 */
[----:B-1----:R2:W4:Y:S08]  /*17a0*/  SYNCS.EXCH.64 URZ, [UR8+0x8008], UR10 ;  /* 0x0080080a08ff75b2 */ /* 0x0025300008000100 */
[----:B------:R2:W5:Y:S02]  /*17b0*/  SYNCS.EXCH.64 URZ, [UR8+0x8028], UR4 ;  /* 0x0080280408ff75b2 */ /* 0x0005640008000100 */
[----:B--2---:R-:W-:Y:S01]  /*17c0*/  NOP ;  /* 0x0000000000007918 */ /* 0x004fe20000000000 */
.L_x_54:
[----:B-1----:R-:W-:Y:S05]  /*17d0*/  BSYNC.RECONVERGENT B3 ;  /* 0x0000000000037941 */ /* 0x002fea0003800200 */
.L_x_53:
[----:B----45:R-:W-:Y:S06]  /*17e0*/  BAR.SYNC.DEFER_BLOCKING 0x0 ;  /* 0x0000000000007b1d */ /* 0x030fec0000010000 */
[----:B------:R-:W-:Y:S04]  /*17f0*/  BSSY.RECONVERGENT B3, `(.L_x_55) ;  /* 0x000000d000037945 */ /* 0x000fe80003800200 */
[----:B------:R-:W-:Y:S05]  /*1800*/  @P3 BRA `(.L_x_56) ;  /* 0x00000000002c3947 */ /* 0x000fea0003800000 */
[----:B------:R-:W-:Y:S02]  /*1810*/  UMOV UR4, 0x1 ;  /* 0x0000000100047882 */ /* 0x000fe40000000000 */
[----:B------:R-:W-:-:S04]  /*1820*/  UIADD3 UR10, UPT, UPT, -UR4, 0x100000, URZ ;  /* 0x00100000040a7890 */ /* 0x000fc8000fffe1ff */
[----:B------:R-:W-:Y:S02]  /*1830*/  USHF.L.U32 UR11, UR10, 0xb, URZ ;  /* 0x0000000b0a0b7899 */ /* 0x000fe400080006ff */
[----:B------:R-:W-:Y:S02]  /*1840*/  USHF.L.U32 UR10, UR10, 0x1, URZ ;  /* 0x000000010a0a7899 */ /* 0x000fe400080006ff */
[----:B------:R-:W-:-:S04]  /*1850*/  UIADD3 UR4, UPT, UPT, -UR4, 0x100000, URZ ;  /* 0x0010000004047890 */ /* 0x000fc8000fffe1ff */
[----:B------:R-:W-:Y:S02]  /*1860*/  USHF.L.U32 UR5, UR4, 0xb, URZ ;  /* 0x0000000b04057899 */ /* 0x000fe400080006ff */
[----:B------:R-:W-:Y:S01]  /*1870*/  USHF.L.U32 UR4, UR4, 0x1, URZ ;  /* 0x0000000104047899 */ /* 0x000fe200080006ff */
[----:B------:R-:W1:Y:S03]  /*1880*/  FENCE.VIEW.ASYNC.S ;  /* 0x00000000000073c6 */ /* 0x000e660000000000 */
[----:B-1----:R1:W2:Y:S08]  /*1890*/  SYNCS.EXCH.64 URZ, [UR8+0x8010], UR10 ;  /* 0x0080100a08ff75b2 */ /* 0x0022b00008000100 */
[----:B------:R1:W4:Y:S01]  /*18a0*/  SYNCS.EXCH.64 URZ, [UR8+0x8030], UR4 ;  /* 0x0080300408ff75b2 */ /* 0x0003220008000100 */
[----:B------:R-:W-:Y:S01]  /*18b0*/  NOP ;  /* 0x0000000000007918 */ /* 0x000fe20000000000 */
.L_x_56:
[----:B-1----:R-:W-:Y:S05]  /*18c0*/  BSYNC.RECONVERGENT B3 ;  /* 0x0000000000037941 */ /* 0x002fea0003800200 */
.L_x_55:
[----:B--2-4-:R-:W-:Y:S01]  /*18d0*/  BAR.SYNC.DEFER_BLOCKING 0x0 ;  /* 0x0000000000007b1d */ /* 0x014fe20000010000 */
[----:B------:R-:W-:Y:S01]  /*18e0*/  USHF.L.U32 UR15, UR7, 0x7, URZ ;  /* 0x00000007070f7899 */ /* 0x000fe200080006ff */
[----:B------:R-:W-:Y:S01]  /*18f0*/  ISETP.GE.AND P0, PT, R10, 0x1, PT ;  /* 0x000000010a00780c */ /* 0x000fe20003f06270 */
[----:B------:R-:W-:-:S03]  /*1900*/  USHF.L.U32 UR18, UR9, 0x7, URZ ;  /* 0x0000000709127899 */ /* 0x000fc600080006ff */
        /* <DEDUP_REMOVED lines=13> */
.L_x_58:
[----:B-1----:R-:W-:Y:S05]  /*19e0*/  BSYNC.RECONVERGENT B3 ;  /* 0x0000000000037941 */ /* 0x002fea0003800200 */
.L_x_57:
[----:B------:R-:W-:Y:S05]  /*19f0*/  @!P0 BRA `(.L_x_59) ;  /* 0x0000000400c88947 */ /* 0x000fea0003800000 */
[----:B--2-4-:R-:W-:Y:S01]  /*1a00*/  BAR.SYNC.DEFER_BLOCKING 0x0 ;  /* 0x0000000000007b1d */ /* 0x014fe20000010000 */
[----:B------:R-:W-:Y:S01]  /*1a10*/  @!P3 IMAD.MOV.U32 R2, RZ, RZ, 0x2000 ;  /* 0x00002000ff02b424 */ /* 0x000fe200078e00ff */
[----:B------:R-:W-:Y:S02]  /*1a20*/  ELECT P1, URZ, PT ;  /* 0x0000000000ff782f */ /* 0x000fe40003820000 */
[----:B------:R-:W-:Y:S02]  /*1a30*/  ELECT P0, URZ, PT ;  /* 0x0000000000ff782f */ /* 0x000fe40003800000 */
[C---:B------:R-:W-:Y:S01]  /*1a40*/  ISETP.LT.U32.AND P1, PT, R68.reuse, 0x20, P1 ;  /* 0x000000204400780c */ /* 0x040fe20000f21070 */
[----:B------:R-:W-:Y:S01]  /*1a50*/  UMOV UR11, UR15 ;  /* 0x0000000f000b7c82 */ /* 0x000fe20008000000 */
[----:B------:R-:W-:Y:S01]  /*1a60*/  ISETP.LT.U32.AND P0, PT, R68, 0x20, P0 ;  /* 0x000000204400780c */ /* 0x000fe20000701070 */
[----:B------:R-:W-:-:S10]  /*1a70*/  UIADD3 UR16, UPT, UPT, UR8, 0x4000, URZ ;  /* 0x0000400008107890 */ /* 0x000fd4000fffe0ff */
[----:B------:R-:W-:Y:S01]  /*1a80*/  VOTEU.ANY UP0, P1 ;  /* 0x0000000000ff7886 */ /* 0x000fe20000800100 */
[----:B------:R-:W-:Y:S01]  /*1a90*/  VOTEU.ANY UP2, P1 ;  /* 0x0000000000ff7886 */ /* 0x000fe20000840100 */
[----:B------:R-:W-:Y:S01]  /*1aa0*/  VOTEU.ANY UP1, P0 ;  /* 0x0000000000ff7886 */ /* 0x000fe20000020100 */
[----:B------:R-:W-:Y:S01]  /*1ab0*/  VOTEU.ANY UP3, P0 ;  /* 0x0000000000ff7886 */ /* 0x000fe20000060100 */
[----:B------:R1:W-:Y:S01]  /*1ac0*/  @!P3 SYNCS.ARRIVE.TRANS64 RZ, [UR8+0x8000], R2 ;  /* 0x00800002ffffb9a7 */ /* 0x0003e20008000008 */
[----:B------:R2:W-:Y:S06]  /*1ad0*/  MEMBAR.ALL.CTA ;  /* 0x0000000000007992 */ /* 0x0005ec0000008000 */
[----:B--2---:R-:W2:Y:S01]  /*1ae0*/  FENCE.VIEW.ASYNC.S ;  /* 0x00000000000073c6 */ /* 0x004ea20000000000 */
[----:B------:R-:W-:Y:S01]  /*1af0*/  @UP0 UIADD3 UR9, UPT, UPT, UR8, 0x8000, URZ ;  /* 0x0000800008090890 */ /* 0x000fe2000fffe0ff */
[----:B------:R-:W-:Y:S01]  /*1b00*/  @UP0 UMOV UR10, URZ ;  /* 0x000000ff000a0c82 */ /* 0x000fe20008000000 */
[----:B------:R-:W-:Y:S01]  /*1b10*/  @UP1 UIADD3 UR17, UPT, UPT, UR8, 0x8000, URZ ;  /* 0x0000800008111890 */ /* 0x000fe2000fffe0ff */
[----:B------:R-:W-:Y:S01]  /*1b20*/  @UP1 UMOV UR19, URZ ;  /* 0x000000ff00131c82 */ /* 0x000fe20008000000 */
[----:B------:R-:W-:Y:S01]  /*1b30*/  UISETP.NE.U32.AND UP0, UPT, UR22, URZ, UPT ;  /* 0x000000ff1600728c */ /* 0x000fe2000bf05070 */
[----:B--2---:R-:W-:Y:S06]  /*1b40*/  BAR.SYNC.DEFER_BLOCKING 0x0 ;  /* 0x0000000000007b1d */ /* 0x004fec0000010000 */
[----:B------:R1:W-:Y:S02]  /*1b50*/  @UP2 UTMALDG.2D [UR8], [UR24] ;  /* 0x00000008180025b4 */ /* 0x0003e40008008000 */
[----:B------:R-:W-:Y:S06]  /*1b60*/  BAR.SYNC.DEFER_BLOCKING 0x0 ;  /* 0x0000000000007b1d */ /* 0x000fec0000010000 */
[----:B------:R1:W-:Y:S02]  /*1b70*/  @UP3 UTMALDG.2D [UR16], [UR26] ;  /* 0x000000101a0035b4 */ /* 0x0003e40008008000 */
[----:B------:R-:W-:Y:S06]  /*1b80*/  BAR.SYNC.DEFER_BLOCKING 0x0 ;  /* 0x0000000000007b1d */ /* 0x000fec0000010000 */
[----:B------:R-:W2:Y:S02]  /*1b90*/  SYNCS.PHASECHK.TRANS64.TRYWAIT P0, [UR8+0x8000], RZ ;  /* 0x008000ffff0075a7 */ /* 0x000ea40008001108 */
[----:B-12---:R-:W-:Y:S05]  /*1ba0*/  @!P0 BRA `(.L_x_60) ;  /* 0x0000000c00708947 */ /* 0x006fea0003800000 */
.L_x_78:
[----:B------:R-:W-:Y:S05]  /*1bb0*/  BRA.U UP0, `(.L_x_61) ;  /* 0x0000000100287547 */ /* 0x000fea000b800000 */
[----:B------:R-:W-:Y:S02]  /*1bc0*/  USHF.R.U32.HI UR4, URZ, 0x4, UR8 ;  /* 0x00000004ff047899 */ /* 0x000fe40008011608 */
[----:B------:R-:W-:Y:S02]  /*1bd0*/  USHF.R.U32.HI UR6, URZ, 0x4, UR16 ;  /* 0x00000004ff067899 */ /* 0x000fe40008011610 */
[----:B------:R-:W-:Y:S02]  /*1be0*/  USGXT.U32 UR4, UR4, 0xe ;  /* 0x0000000e0404789a */ /* 0x000fe40008000000 */
[----:B------:R-:W-:Y:S01]  /*1bf0*/  USGXT.U32 UR6, UR6, 0xe ;  /* 0x0000000e0606789a */ /* 0x000fe20008000000 */
[----:B------:R-:W-:Y:S01]  /*1c00*/  UMOV UR10, 0x0 ;  /* 0x00000000000a7882 */ /* 0x000fe20000000000 */
[----:B------:R-:W-:Y:S01]  /*1c10*/  UMOV UR11, 0x8210010 ;  /* 0x08210010000b7882 */ /* 0x000fe20000000000 */
[----:B------:R-:W-:Y:S01]  /*1c20*/  UMOV UR5, 0xc0004010 ;  /* 0xc000401000057882 */ /* 0x000fe20000000000 */
[----:B------:R-:W-:-:S05]  /*1c30*/  UMOV UR7, 0x40004040 ;  /* 0x4000404000077882 */ /* 0x000fca0000000000 */
[----:B------:R1:W-:Y:S01]  /*1c40*/  UTCQMMA gdesc[UR4], gdesc[UR6], tmem[UR23], tmem[UR10], idesc[UR11], !UPT ;  /* 0x00ff0a06040075ea */ /* 0x0003e2000f800317 */
[----:B------:R-:W-:Y:S02]  /*1c50*/  NOP ;  /* 0x0000000000007918 */ /* 0x000fe40000000000 */
.L_x_61:
[----:B------:R-:W-:Y:S01]  /*1c60*/  ELECT P0, URZ, PT ;  /* 0x0000000000ff782f */ /* 0x000fe20003800000 */
[----:B-1----:R-:W-:Y:S01]  /*1c70*/  UMOV UR4, UR12 ;  /* 0x0000000c00047c82 */ /* 0x002fe20008000000 */
[----:B------:R-:W-:Y:S02]  /*1c80*/  UMOV UR5, URZ ;  /* 0x000000ff00057c82 */ /* 0x000fe40008000000 */
[----:B------:R-:W-:-:S13]  /*1c90*/  ISETP.LT.U32.AND P0, PT, R68, 0x20, P0 ;  /* 0x000000204400780c */ /* 0x000fda0000701070 */
[----:B------:R-:W-:Y:S01]  /*1ca0*/  VOTEU.ANY UP0, P0 ;  /* 0x0000000000ff7886 */ /* 0x000fe20000000100 */
[----:B------:R-:W-:Y:S01]  /*1cb0*/  VOTEU.ANY UP1, P0 ;  /* 0x0000000000ff7886 */ /* 0x000fe20000020100 */
[----:B------:R-:W-:-:S03]  /*1cc0*/  ISETP.GE.U32.AND P0, PT, R10, 0x21, PT ;  /* 0x000000210a00780c */ /* 0x000fc60003f06070 */
[----:B------:R-:W-:Y:S02]  /*1cd0*/  @UP0 UMOV UR4, UR4 ;  /* 0x0000000400040c82 */ /* 0x000fe40008000000 */
[----:B------:R1:W-:Y:S01]  /*1ce0*/  @UP1 UTCBAR [UR4], URZ ;  /* 0x000000ff040013e9 */ /* 0x0003e200080000ff */
[----:B------:R-:W-:Y:S06]  /*1cf0*/  BAR.SYNC.DEFER_BLOCKING 0x0 ;  /* 0x0000000000007b1d */ /* 0x000fec0000010000 */
[----:B------:R-:W2:Y:S02]  /*1d00*/  SYNCS.PHASECHK.TRANS64.TRYWAIT P1, [UR8+0x8020], RZ ;  /* 0x008020ffff0075a7 */ /* 0x000ea40008021108 */
[----:B-12---:R-:W-:Y:S05]  /*1d10*/  @!P1 BRA `(.L_x_62) ;  /* 0x0000000c00209947 */ /* 0x006fea0003800000 */
.L_x_79:
[----:B------:R-:W-:Y:S01]  /*1d20*/  UMOV UR4, URZ ;  /* 0x000000ff00047c82 */ /* 0x000fe20008000000 */
[----:B------:R-:W-:Y:S05]  /*1d30*/  @!P0 BRA `(.L_x_59) ;  /* 0x0000000000f88947 */ /* 0x000fea0003800000 */
[----:B------:R-:W1:Y:S01]  /*1d40*/  LDCU UR28, c[0x0][0x3a0] ;  /* 0x00007400ff1c77ac */ /* 0x000e620008000800 */
[----:B------:R-:W-:Y:S01]  /*1d50*/  UMOV UR5, 0x1 ;  /* 0x0000000100057882 */ /* 0x000fe20000000000 */
[----:B------:R-:W-:-:S05]  /*1d60*/  UMOV UR14, 0x20 ;  /* 0x00000020000e7882 */ /* 0x000fca0000000000 */
.L_x_66:
[----:B------:R-:W-:Y:S01]  /*1d70*/  BAR.SYNC.DEFER_BLOCKING 0x0 ;  /* 0x0000000000007b1d */ /* 0x000fe20000010000 */
[----:B------:R-:W-:Y:S01]  /*1d80*/  ULEA UR9, UR5, UR8, 0x3 ;  /* 0x0000000805097291 */ /* 0x000fe2000f8e18ff */
[----:B------:R-:W-:Y:S01]  /*1d90*/  @!P3 IMAD.MOV.U32 R2, RZ, RZ, 0x2000 ;  /* 0x00002000ff02b424 */ /* 0x000fe200078e00ff */
[----:B------:R-:W-:Y:S01]  /*1da0*/  ELECT P1, URZ, PT ;  /* 0x0000000000ff782f */ /* 0x000fe20003820000 */
[----:B------:R-:W-:-:S03]  /*1db0*/  ULEA UR12, UR5, UR8, 0xc ;  /* 0x00000008050c7291 */ /* 0x000fc6000f8e60ff */
[----:B------:R-:W-:Y:S02]  /*1dc0*/  ISETP.LT.U32.AND P1, PT, R68, 0x20, P1 ;  /* 0x000000204400780c */ /* 0x000fe40000f21070 */
[----:B------:R-:W-:Y:S01]  /*1dd0*/  ELECT P0, URZ, PT ;  /* 0x0000000000ff782f */ /* 0x000fe20003800000 */
[----:B------:R-:W-:-:S03]  /*1de0*/  UIADD3 UR16, UPT, UPT, UR12, 0x4000, URZ ;  /* 0x000040000c107890 */ /* 0x000fc6000fffe0ff */
[----:B------:R-:W-:Y:S01]  /*1df0*/  ISETP.LT.U32.AND P0, PT, R68, 0x20, P0 ;  /* 0x000000204400780c */ /* 0x000fe20000701070 */
[----:B------:R-:W-:Y:S01]  /*1e00*/  UMOV UR19, UR14 ;  /* 0x0000000e00137c82 */ /* 0x000fe20008000000 */
[----:B------:R-:W-:-:S05]  /*1e10*/  USHF.L.U32 UR6, UR4, 0x1f, URZ ;  /* 0x0000001f04067899 */ /* 0x000fca00080006ff */
[----:B------:R-:W-:Y:S01]  /*1e20*/  VOTEU.ANY UP0, P1 ;  /* 0x0000000000ff7886 */ /* 0x000fe20000800100 */
[----:B------:R2:W-:Y:S01]  /*1e30*/  @!P3 SYNCS.ARRIVE.TRANS64 RZ, [UR9+0x8000], R2 ;  /* 0x00800002ffffb9a7 */ /* 0x0005e20008000009 */
[----:B------:R4:W-:Y:S06]  /*1e40*/  MEMBAR.ALL.CTA ;  /* 0x0000000000007992 */ /* 0x0009ec0000008000 */
[----:B----4-:R-:W4:Y:S01]  /*1e50*/  FENCE.VIEW.ASYNC.S ;  /* 0x00000000000073c6 */ /* 0x010f220000000000 */
[----:B------:R-:W-:Y:S01]  /*1e60*/  @UP0 UIADD3 UR13, UPT, UPT, UR9, 0x8000, URZ ;  /* 0x00008000090d0890 */ /* 0x000fe2000fffe0ff */
[----:B----4-:R-:W-:Y:S01]  /*1e70*/  VOTEU.ANY UP0, P1 ;  /* 0x0000000000ff7886 */ /* 0x010fe20000800100 */
[----:B------:R-:W-:Y:S01]  /*1e80*/  VOTEU.ANY UP1, P0 ;  /* 0x0000000000ff7886 */ /* 0x000fe20000020100 */
[----:B--2---:R-:W-:-:S04]  /*1e90*/  IMAD.U32 R2, RZ, RZ, UR6 ;  /* 0x00000006ff027e24 */ /* 0x004fc8000f8e00ff */
[----:B------:R-:W-:Y:S01]  /*1ea0*/  @UP1 UIADD3 UR17, UPT, UPT, UR9, 0x8000, URZ ;  /* 0x0000800009111890 */ /* 0x000fe2000fffe0ff */
[----:B------:R-:W-:Y:S01]  /*1eb0*/  VOTEU.ANY UP1, P0 ;  /* 0x0000000000ff7886 */ /* 0x000fe20000020100 */
[----:B------:R-:W-:Y:S06]  /*1ec0*/  BAR.SYNC.DEFER_BLOCKING 0x0 ;  /* 0x0000000000007b1d */ /* 0x000fec0000010000 */
[----:B------:R2:W-:Y:S01]  /*1ed0*/  @UP0 UTMALDG.2D [UR12], [UR24] ;  /* 0x0000000c180005b4 */ /* 0x0005e20008008000 */
[----:B------:R-:W-:Y:S01]  /*1ee0*/  UISETP.NE.U32.AND UP0, UPT, UR22, URZ, UPT ;  /* 0x000000ff1600728c */ /* 0x000fe2000bf05070 */
[----:B------:R-:W-:Y:S06]  /*1ef0*/  BAR.SYNC.DEFER_BLOCKING 0x0 ;  /* 0x0000000000007b1d */ /* 0x000fec0000010000 */
[----:B------:R2:W-:Y:S02]  /*1f00*/  @UP1 UTMALDG.2D [UR16], [UR26] ;  /* 0x000000101a0015b4 */ /* 0x0005e40008008000 */
[----:B------:R-:W-:Y:S06]  /*1f10*/  BAR.SYNC.DEFER_BLOCKING 0x0 ;  /* 0x0000000000007b1d */ /* 0x000fec0000010000 */
[----:B------:R-:W4:Y:S02]  /*1f20*/  SYNCS.PHASECHK.TRANS64.TRYWAIT P0, [UR9+0x8000], R2 ;  /* 0x00800002ff0075a7 */ /* 0x000f240008001109 */
[----:B--2-4-:R-:W-:Y:S05]  /*1f30*/  @!P0 BRA `(.L_x_63) ;  /* 0x0000000800a48947 */ /* 0x014fea0003800000 */
.L_x_80:
        /* <DEDUP_REMOVED lines=9> */
[----:B------:R2:W-:Y:S01]  /*1fd0*/  UTCQMMA gdesc[UR6], gdesc[UR10], tmem[UR23], tmem[UR12], idesc[UR13], UPT ;  /* 0x00ff0c0a060075ea */ /* 0x0005e2000b800317 */
[----:B------:R-:W-:Y:S02]  /*1fe0*/  NOP ;  /* 0x0000000000007918 */ /* 0x000fe40000000000 */
.L_x_64:
[----:B------:R-:W-:Y:S01]  /*1ff0*/  ELECT P0, URZ, PT ;  /* 0x0000000000ff782f */ /* 0x000fe20003800000 */
[----:B--2---:R-:W-:-:S03]  /*2000*/  UIADD3 UR6, UPT, UPT, UR9, 0x8020, URZ ;  /* 0x0000802009067890 */ /* 0x004fc6000fffe0ff */
[----:B------:R-:W-:Y:S01]  /*2010*/  ISETP.LT.U32.AND P0, PT, R68, 0x20, P0 ;  /* 0x000000204400780c */ /* 0x000fe20000701070 */
[----:B------:R-:W-:-:S12]  /*2020*/  UMOV UR7, URZ ;  /* 0x000000ff00077c82 */ /* 0x000fd80008000000 */
[----:B------:R-:W-:Y:S01]  /*2030*/  VOTEU.ANY UP0, P0 ;  /* 0x0000000000ff7886 */ /* 0x000fe20000000100 */
[----:B------:R-:W-:-:S04]  /*2040*/  VOTEU.ANY UP1, P0 ;  /* 0x0000000000ff7886 */ /* 0x000fc80000020100 */
[----:B------:R-:W-:Y:S02]  /*2050*/  @UP0 UMOV UR6, UR6 ;  /* 0x0000000600060c82 */ /* 0x000fe40008000000 */
[----:B------:R2:W-:Y:S01]  /*2060*/  @UP1 UTCBAR [UR6], URZ ;  /* 0x000000ff060013e9 */ /* 0x0005e200080000ff */
[----:B------:R-:W-:Y:S06]  /*2070*/  BAR.SYNC.DEFER_BLOCKING 0x0 ;  /* 0x0000000000007b1d */ /* 0x000fec0000010000 */
[----:B------:R-:W4:Y:S02]  /*2080*/  SYNCS.PHASECHK.TRANS64.TRYWAIT P0, [UR9+0x8020], R2 ;  /* 0x00802002ff0075a7 */ /* 0x000f240008001109 */
[----:B--2-4-:R-:W-:Y:S05]  /*2090*/  @!P0 BRA `(.L_x_65) ;  /* 0x0000000800588947 */ /* 0x014fea0003800000 */
.L_x_81:
[----:B------:R-:W-:Y:S02]  /*20a0*/  UIADD3 UR5, UPT, UPT, UR5, 0x1, URZ ;  /* 0x0000000105057890 */ /* 0x000fe4000fffe0ff */
[----:B------:R-:W-:Y:S02]  /*20b0*/  UIADD3 UR14, UPT, UPT, UR14, 0x20, URZ ;  /* 0x000000200e0e7890 */ /* 0x000fe4000fffe0ff */
[----:B------:R-:W-:-:S04]  /*20c0*/  UISETP.NE.U32.AND UP0, UPT, UR5, 0x4, UPT ;  /* 0x000000040500788c */ /* 0x000fc8000bf05070 */
[----:B------:R-:W-:Y:S02]  /*20d0*/  USEL UR6, URZ, 0x1, UP0 ;  /* 0x00000001ff067887 */ /* 0x000fe40008000000 */
[----:B------:R-:W-:Y:S02]  /*20e0*/  USEL UR5, UR5, URZ, UP0 ;  /* 0x000000ff05057287 */ /* 0x000fe40008000000 */
[----:B-1----:R-:W-:Y:S02]  /*20f0*/  UISETP.GE.AND UP0, UPT, UR14, UR28, UPT ;  /* 0x0000001c0e00728c */ /* 0x002fe4000bf06270 */
[----:B------:R-:W-:-:S07]  /*2100*/  ULOP3.LUT UR4, UR4, UR6, URZ, 0x3c, !UPT ;  /* 0x0000000604047292 */ /* 0x000fce000f8e3cff */
[----:B------:R-:W-:Y:S05]  /*2110*/  BRA.U !UP0, `(.L_x_66) ;  /* 0xfffffffd08147547 */ /* 0x000fea000b83ffff */
.L_x_59:
[----:B--2-4-:R-:W-:Y:S06]  /*2120*/  BAR.SYNC.DEFER_BLOCKING 0x0 ;  /* 0x0000000000007b1d */ /* 0x014fec0000010000 */
[----:B------:R-:W-:Y:S04]  /*2130*/  BSSY.RECONVERGENT B3, `(.L_x_67) ;  /* 0x0000004000037945 */ /* 0x000fe80003800200 */
[----:B------:R-:W-:Y:S05]  /*2140*/  @P3 BRA `(.L_x_68) ;  /* 0x0000000000083947 */ /* 0x000fea0003800000 */
[----:B------:R-:W1:Y:S02]  /*2150*/  SYNCS.CCTL.IV [UR8+0x8000] ;  /* 0x00800000ff0079b1 */ /* 0x000e640008000008 */
[----:B-1----:R-:W1:Y:S02]  /*2160*/  SYNCS.CCTL.IV [UR8+0x8020] ;  /* 0x00802000ff0079b1 */ /* 0x002e640008000008 */
.L_x_68:
[----:B------:R-:W-:Y:S05]  /*2170*/  BSYNC.RECONVERGENT B3 ;  /* 0x0000000000037941 */ /* 0x000fea0003800200 */
.L_x_67:
[----:B-1----:R-:W-:Y:S06]  /*2180*/  BAR.SYNC.DEFER_BLOCKING 0x0 ;  /* 0x0000000000007b1d */ /* 0x002fec0000010000 */
[----:B------:R-:W-:Y:S04]  /*2190*/  BSSY.RECONVERGENT B3, `(.L_x_69) ;  /* 0x0000004000037945 */ /* 0x000fe80003800200 */
[----:B------:R-:W-:Y:S05]  /*21a0*/  @P3 BRA `(.L_x_70) ;  /* 0x0000000000083947 */ /* 0x000fea0003800000 */
[----:B------:R-:W1:Y:S02]  /*21b0*/  SYNCS.CCTL.IV [UR8+0x8008] ;  /* 0x00800800ff0079b1 */ /* 0x000e640008000008 */
[----:B-1----:R-:W1:Y:S02]  /*21c0*/  SYNCS.CCTL.IV [UR8+0x8028] ;  /* 0x00802800ff0079b1 */ /* 0x002e640008000008 */
.L_x_70:
[----:B------:R-:W-:Y:S05]  /*21d0*/  BSYNC.RECONVERGENT B3 ;  /* 0x0000000000037941 */ /* 0x000fea0003800200 */
.L_x_69:
[----:B-1----:R-:W-:Y:S06]  /*21e0*/  BAR.SYNC.DEFER_BLOCKING 0x0 ;  /* 0x0000000000007b1d */ /* 0x002fec0000010000 */
[----:B------:R-:W-:Y:S04]  /*21f0*/  BSSY.RECONVERGENT B3, `(.L_x_71) ;  /* 0x0000004000037945 */ /* 0x000fe80003800200 */
[----:B------:R-:W-:Y:S05]  /*2200*/  @P3 BRA `(.L_x_72) ;  /* 0x0000000000083947 */ /* 0x000fea0003800000 */
[----:B------:R-:W1:Y:S02]  /*2210*/  SYNCS.CCTL.IV [UR8+0x8010] ;  /* 0x00801000ff0079b1 */ /* 0x000e640008000008 */
[----:B-1----:R-:W1:Y:S02]  /*2220*/  SYNCS.CCTL.IV [UR8+0x8030] ;  /* 0x00803000ff0079b1 */ /* 0x002e640008000008 */
.L_x_72:
[----:B------:R-:W-:Y:S05]  /*2230*/  BSYNC.RECONVERGENT B3 ;  /* 0x0000000000037941 */ /* 0x000fea0003800200 */
.L_x_71:
[----:B-1----:R-:W-:Y:S06]  /*2240*/  BAR.SYNC.DEFER_BLOCKING 0x0 ;  /* 0x0000000000007b1d */ /* 0x002fec0000010000 */
[----:B------:R-:W-:Y:S04]  /*2250*/  BSSY.RECONVERGENT B3, `(.L_x_73) ;  /* 0x0000004000037945 */ /* 0x000fe80003800200 */
[----:B------:R-:W-:Y:S05]  /*2260*/  @P3 BRA `(.L_x_74) ;  /* 0x0000000000083947 */ /* 0x000fea0003800000 */
[----:B------:R-:W1:Y:S02]  /*2270*/  SYNCS.CCTL.IV [UR8+0x8018] ;  /* 0x00801800ff0079b1 */ /* 0x000e640008000008 */
[----:B-1----:R-:W1:Y:S02]  /*2280*/  SYNCS.CCTL.IV [UR8+0x8038] ;  /* 0x00803800ff0079b1 */ /* 0x002e640008000008 */
.L_x_74:
[----:B------:R-:W-:Y:S05]  /*2290*/  BSYNC.RECONVERGENT B3 ;  /* 0x0000000000037941 */ /* 0x000fea0003800200 */
.L_x_73:
[----:B------:R-:W-:Y:S01]  /*22a0*/  USHF.L.U32 UR4, UR22, 0x15, URZ ;  /* 0x0000001516047899 */ /* 0x000fe200080006ff */
[C---:B------:R-:W-:Y:S01]  /*22b0*/  IMAD.SHL.U32 R2, R0.reuse, 0x10, RZ ;  /* 0x0000001000027824 */ /* 0x040fe200078e00ff */
[----:B------:R-:W-:Y:S01]  /*22c0*/  USHF.L.U32 UR22, UR22, 0x4, URZ ;  /* 0x0000000416167899 */ /* 0x000fe200080006ff */
[----:B------:R-:W-:Y:S01]  /*22d0*/  SHF.R.U32.HI R3, RZ, 0x1, R0 ;  /* 0x00000001ff037819 */ /* 0x000fe20000011600 */
[----:B------:R-:W-:Y:S01]  /*22e0*/  ULOP3.LUT UR4, UR4, 0x600000, URZ, 0xc0, !UPT ;  /* 0x0060000004047892 */ /* 0x000fe2000f8ec0ff */
[----:B------:R-:W-:Y:S01]  /*22f0*/  IMAD.SHL.U32 R0, R0, 0x80, RZ ;  /* 0x0000008000007824 */ /* 0x000fe200078e00ff */
[----:B------:R-:W-:Y:S01]  /*2300*/  ULOP3.LUT UR22, UR22, 0x40, URZ, 0xc0, !UPT ;  /* 0x0000004016167892 */ /* 0x000fe2000f8ec0ff */
[----:B------:R-:W-:Y:S02]  /*2310*/  LOP3.LUT R2, R2, 0x70, RZ, 0xc0, !PT ;  /* 0x0000007002027812 */ /* 0x000fe400078ec0ff */
[----:B------:R-:W-:Y:S01]  /*2320*/  ELECT P0, URZ, PT ;  /* 0x0000000000ff782f */ /* 0x000fe20003800000 */
[----:B------:R-:W-:Y:S01]  /*2330*/  UIADD3 UR4, UPT, UPT, UR22, UR4, UR23 ;  /* 0x0000000416047290 */ /* 0x000fe2000fffe017 */
[----:B------:R-:W-:Y:S01]  /*2340*/  LOP3.LUT R3, R2, 0x40, R3, 0x78, !PT ;  /* 0x0000004002037812 */ /* 0x000fe200078e7803 */
[----:B------:R-:W-:Y:S01]  /*2350*/  UMOV UR9, UR18 ;  /* 0x0000001200097c82 */ /* 0x000fe20008000000 */
[----:B------:R-:W-:Y:S01]  /*2360*/  ISETP.LT.U32.AND P0, PT, R68, 0x20, P0 ;  /* 0x000000204400780c */ /* 0x000fe20000701070 */
[----:B------:R-:W-:Y:S01]  /*2370*/  UMOV UR10, UR15 ;  /* 0x0000000f000a7c82 */ /* 0x000fe20008000000 */
[----:B------:R-:W-:-:S04]  /*2380*/  LOP3.LUT R0, R3, 0x3f80, R0, 0xf8, !PT ;  /* 0x00003f8003007812 */ /* 0x000fc800078ef800 */
[----:B---3--:R-:W2:Y:S01]  /*2390*/  LDTM.x64 R4, tmem[UR4] ;  /* 0x00000004000479ee */ /* 0x008ea20008340000 */
[C---:B------:R-:W-:Y:S01]  /*23a0*/  LOP3.LUT R2, R0.reuse, 0x10, RZ, 0x3c, !PT ;  /* 0x0000001000027812 */ /* 0x040fe200078e3cff */
[----:B------:R-:W-:Y:S01]  /*23b0*/  NOP ;  /* 0x0000000000007918 */ /* 0x000fe20000000000 */
[----:B------:R-:W-:-:S04]  /*23c0*/  LOP3.LUT R3, R0, 0x20, RZ, 0x3c, !PT ;  /* 0x0000002000037812 */ /* 0x000fc800078e3cff */
[----:B--2---:R-:W-:Y:S01]  /*23d0*/  VOTEU.ANY UP1, P0 ;  /* 0x0000000000ff7886 */ /* 0x004fe20000020100 */
[----:B------:R-:W-:Y:S01]  /*23e0*/  VOTEU.ANY UP0, P0 ;  /* 0x0000000000ff7886 */ /* 0x000fe20000000100 */
[----:B------:R-:W-:Y:S02]  /*23f0*/  F2FP.SATFINITE.E4M3.F32.PACK_AB_MERGE_C R6, R7, R6, RZ ;  /* 0x000000060706723e */ /* 0x000fe400048070ff */
[----:B------:R-:W-:Y:S02]  /*2400*/  F2FP.SATFINITE.E4M3.F32.PACK_AB_MERGE_C R10, R11, R10, RZ ;  /* 0x0000000a0b0a723e */ /* 0x000fe400048070ff */
[----:B------:R-:W-:Y:S02]  /*2410*/  F2FP.SATFINITE.E4M3.F32.PACK_AB_MERGE_C R14, R15, R14, RZ ;  /* 0x0000000e0f0e723e */ /* 0x000fe400048070ff */
[----:B------:R-:W-:Y:S02]  /*2420*/  F2FP.SATFINITE.E4M3.F32.PACK_AB_MERGE_C R7, R19, R18, RZ ;  /* 0x000000121307723e */ /* 0x000fe400048070ff */
[----:B------:R-:W-:-:S02]  /*2430*/  F2FP.SATFINITE.E4M3.F32.PACK_AB_MERGE_C R22, R23, R22, RZ ;  /* 0x000000161716723e */ /* 0x000fc400048070ff */
[----:B------:R-:W-:Y:S02]  /*2440*/  F2FP.SATFINITE.E4M3.F32.PACK_AB_MERGE_C R26, R27, R26, RZ ;  /* 0x0000001a1b1a723e */ /* 0x000fe400048070ff */
        /* <DEDUP_REMOVED lines=10> */
[----:B------:R-:W-:-:S02]  /*24f0*/  F2FP.SATFINITE.E4M3.F32.PACK_AB_MERGE_C R4, R5, R4, R6 ;  /* 0x000000040504723e */ /* 0x000fc40004807006 */
[----:B------:R-:W-:Y:S02]  /*2500*/  F2FP.SATFINITE.E4M3.F32.PACK_AB_MERGE_C R5, R9, R8, R10 ;  /* 0x000000080905723e */ /* 0x000fe4000480700a */
[----:B------:R-:W-:Y:S02]  /*2510*/  F2FP.SATFINITE.E4M3.F32.PACK_AB_MERGE_C R6, R13, R12, R14 ;  /* 0x0000000c0d06723e */ /* 0x000fe4000480700e */
[----:B------:R-:W-:Y:S02]  /*2520*/  F2FP.SATFINITE.E4M3.F32.PACK_AB_MERGE_C R7, R17, R16, R7 ;  /* 0x000000101107723e */ /* 0x000fe40004807007 */
[----:B------:R-:W-:Y:S02]  /*2530*/  F2FP.SATFINITE.E4M3.F32.PACK_AB_MERGE_C R20, R21, R20, R22 ;  /* 0x000000141514723e */ /* 0x000fe40004807016 */
[----:B------:R-:W-:Y:S01]  /*2540*/  F2FP.SATFINITE.E4M3.F32.PACK_AB_MERGE_C R21, R25, R24, R26 ;  /* 0x000000181915723e */ /* 0x000fe2000480701a */
[----:B-1----:R1:W-:Y:S01]  /*2550*/  STS.128 [R0+UR8], R4 ;  /* 0x0000000400007988 */ /* 0x0023e20008000c08 */
[----:B------:R-:W-:-:S02]  /*2560*/  F2FP.SATFINITE.E4M3.F32.PACK_AB_MERGE_C R22, R29, R28, R30 ;  /* 0x0000001c1d16723e */ /* 0x000fc4000480701e */
[----:B------:R-:W-:Y:S02]  /*2570*/  F2FP.SATFINITE.E4M3.F32.PACK_AB_MERGE_C R23, R33, R32, R34 ;  /* 0x000000202117723e */ /* 0x000fe40004807022 */
[----:B------:R-:W-:Y:S02]  /*2580*/  F2FP.SATFINITE.E4M3.F32.PACK_AB_MERGE_C R36, R37, R36, R38 ;  /* 0x000000242524723e */ /* 0x000fe40004807026 */
[----:B------:R-:W-:Y:S01]  /*2590*/  F2FP.SATFINITE.E4M3.F32.PACK_AB_MERGE_C R37, R41, R40, R42 ;  /* 0x000000282925723e */ /* 0x000fe2000480702a */
[----:B------:R1:W-:Y:S01]  /*25a0*/  STS.128 [R2+UR8], R20 ;  /* 0x0000001402007988 */ /* 0x0003e20008000c08 */
[----:B------:R-:W-:Y:S02]  /*25b0*/  F2FP.SATFINITE.E4M3.F32.PACK_AB_MERGE_C R38, R45, R44, R46 ;  /* 0x0000002c2d26723e */ /* 0x000fe4000480702e */
[----:B------:R-:W-:Y:S02]  /*25c0*/  F2FP.SATFINITE.E4M3.F32.PACK_AB_MERGE_C R39, R49, R48, R50 ;  /* 0x000000303127723e */ /* 0x000fe40004807032 */
[----:B------:R-:W-:-:S02]  /*25d0*/  F2FP.SATFINITE.E4M3.F32.PACK_AB_MERGE_C R52, R53, R52, R54 ;  /* 0x000000343534723e */ /* 0x000fc40004807036 */
[----:B------:R-:W-:Y:S01]  /*25e0*/  F2FP.SATFINITE.E4M3.F32.PACK_AB_MERGE_C R53, R57, R56, R58 ;  /* 0x000000383935723e */ /* 0x000fe2000480703a */
[----:B------:R1:W-:Y:S01]  /*25f0*/  STS.128 [R3+UR8], R36 ;  /* 0x0000002403007988 */ /* 0x0003e20008000c08 */
[----:B------:R-:W-:Y:S02]  /*2600*/  F2FP.SATFINITE.E4M3.F32.PACK_AB_MERGE_C R54, R61, R60, R62 ;  /* 0x0000003c3d36723e */ /* 0x000fe4000480703e */
[----:B------:R-:W-:Y:S02]  /*2610*/  F2FP.SATFINITE.E4M3.F32.PACK_AB_MERGE_C R55, R65, R64, R66 ;  /* 0x000000404137723e */ /* 0x000fe40004807042 */
[----:B------:R-:W-:-:S05]  /*2620*/  LOP3.LUT R8, R0, 0x30, RZ, 0x3c, !PT ;  /* 0x0000003000087812 */ /* 0x000fca00078e3cff */
[----:B------:R1:W-:Y:S01]  /*2630*/  STS.128 [R8+UR8], R52 ;  /* 0x0000003408007988 */ /* 0x0003e20008000c08 */
[----:B------:R2:W-:Y:S06]  /*2640*/  MEMBAR.ALL.CTA ;  /* 0x0000000000007992 */ /* 0x0005ec0000008000 */
[----:B--2---:R-:W2:Y:S02]  /*2650*/  FENCE.VIEW.ASYNC.S ;  /* 0x00000000000073c6 */ /* 0x004ea40000000000 */
[----:B--2---:R-:W-:Y:S06]  /*2660*/  BAR.SYNC.DEFER_BLOCKING 0x0 ;  /* 0x0000000000007b1d */ /* 0x004fec0000010000 */
[----:B------:R1:W-:Y:S01]  /*2670*/  @UP1 UTMASTG.2D [UR8], [UR20] ;  /* 0x00000008140013b5 */ /* 0x0003e20008008000 */
[----:B------:R0:W-:Y:S01]  /*2680*/  UTMACMDFLUSH ;  /* 0x00000000000079b7 */ /* 0x0001e20000000000 */
[----:B------:R-:W-:-:S04]  /*2690*/  DEPBAR.LE SB0, 0x0 ;  /* 0x000080000000791a */ /* 0x000fc80000000000 */
[----:B------:R-:W-:Y:S08]  /*26a0*/  BAR.SYNC.DEFER_BLOCKING 0x0 ;  /* 0x0000000000007b1d */ /* 0x000ff00000010000 */
[----:B------:R-:W-:Y:S06]  /*26b0*/  BAR.SYNC.DEFER_BLOCKING 0x0 ;  /* 0x0000000000007b1d */ /* 0x000fec0000010000 */
[----:B-1----:R-:W-:Y:S05]  /*26c0*/  @P2 BRA `(.L_x_75) ;  /* 0x0000000000a02947 */ /* 0x002fea0003800000 */
[----:B------:R-:W1:Y:S01]  /*26d0*/  S2UR UR5, SR_CgaCtaId ;  /* 0x00000000000579c3 */ /* 0x000e620000008800 */
[----:B------:R-:W-:Y:S01]  /*26e0*/  NOP ;  /* 0x0000000000007918 */ /* 0x000fe20000000000 */
[----:B------:R-:W-:Y:S01]  /*26f0*/  UMOV UR4, 0x50 ;  /* 0x0000005000047882 */ /* 0x000fe20000000000 */
[----:B------:R-:W-:Y:S02]  /*2700*/  IMAD.U32 R0, RZ, RZ, UR23 ;  /* 0x00000017ff007e24 */ /* 0x000fe4000f8e00ff */
[----:B------:R-:W-:Y:S02]  /*2710*/  IMAD.MOV.U32 R3, RZ, RZ, 0xf ;  /* 0x0000000fff037424 */ /* 0x000fe400078e00ff */
[----:B------:R-:W-:Y:S01]  /*2720*/  IMAD.MOV.U32 R7, RZ, RZ, 0x1 ;  /* 0x00000001ff077424 */ /* 0x000fe200078e00ff */
[----:B------:R-:W-:-:S04]  /*2730*/  LOP3.LUT R0, R0, 0xffff, RZ, 0xc0, !PT ;  /* 0x0000ffff00007812 */ /* 0x000fc800078ec0ff */
[----:B------:R-:W-:-:S05]  /*2740*/  SHF.R.U32.HI R0, RZ, 0x5, R0 ;  /* 0x00000005ff007819 */ /* 0x000fca0000011600 */
[----:B------:R-:W-:Y:S01]  /*2750*/  VIADD R2, R0, 0x10 ;  /* 0x0000001000027836 */ /* 0x000fe20000000000 */
[----:B------:R-:W-:Y:S01]  /*2760*/  SHF.L.U32 R0, R3, R0, RZ ;  /* 0x0000000003007219 */ /* 0x000fe200000006ff */
[----:B-1----:R-:W-:-:S03]  /*2770*/  ULEA UR6, UR5, UR4, 0x18 ;  /* 0x0000000405067291 */ /* 0x002fc6000f8ec0ff */
[----:B------:R-:W-:-:S04]  /*2780*/  SHF.L.U32 R3, R7, R2, RZ ;  /* 0x0000000207037219 */ /* 0x000fc800000006ff */
[----:B------:R-:W-:Y:S02]  /*2790*/  LOP3.LUT R0, R3, R0, RZ, 0xfc, !PT ;  /* 0x0000000003007212 */ /* 0x000fe400078efcff */
[----:B------:R-:W1:Y:S02]  /*27a0*/  LDS R5, [UR6] ;  /* 0x00000006ff057984 */ /* 0x000e640008000800 */
[C---:B------:R-:W-:Y:S02]  /*27b0*/  LOP3.LUT R2, R0.reuse, 0xffff, RZ, 0xc0, !PT ;  /* 0x0000ffff00027812 */ /* 0x040fe400078ec0ff */
[----:B-1----:R-:W-:-:S04]  /*27c0*/  LOP3.LUT R3, R0, 0xffff, R5, 0x80, !PT ;  /* 0x0000ffff00037812 */ /* 0x002fc800078e8005 */
[----:B------:R-:W-:-:S13]  /*27d0*/  ISETP.NE.AND P0, PT, R3, R2, PT ;  /* 0x000000020300720c */ /* 0x000fda0003f05270 */
[----:B------:R-:W-:Y:S05]  /*27e0*/  @P0 BRA `(.L_x_76) ;  /* 0x0000000000500947 */ /* 0x000fea0003800000 */
[----:B------:R-:W-:Y:S02]  /*27f0*/  SHF.R.U32.HI R5, RZ, 0x10, R5 ;  /* 0x00000010ff057819 */ /* 0x000fe40000011605 */
[----:B------:R-:W-:-:S04]  /*2800*/  SHF.R.U32.HI R2, RZ, 0x10, R0 ;  /* 0x00000010ff027819 */ /* 0x000fc80000011600 */
[----:B------:R-:W-:-:S04]  /*2810*/  LOP3.LUT R5, R5, R2, RZ, 0xc0, !PT ;  /* 0x0000000205057212 */ /* 0x000fc800078ec0ff */
[----:B------:R-:W-:-:S13]  /*2820*/  ISETP.NE.AND P0, PT, R5, R2, PT ;  /* 0x000000020500720c */ /* 0x000fda0003f05270 */
[----:B------:R-:W-:Y:S05]  /*2830*/  @P0 BRA `(.L_x_77) ;  /* 0x0000000000300947 */ /* 0x000fea0003800000 */
[----:B------:R-:W-:Y:S01]  /*2840*/  R2UR UR4, R0 ;  /* 0x00000000000472ca */ /* 0x000fe200000e0000 */
[----:B------:R-:W-:Y:S01]  /*2850*/  VOTEU.ANY UR5, UPT, PT ;  /* 0x0000000000057886 */ /* 0x000fe200038e0100 */
[----:B------:R-:W1:Y:S01]  /*2860*/  S2R R0, SR_LANEID ;  /* 0x0000000000007919 */ /* 0x000e620000000000 */
[----:B------:R-:W-:-:S10]  /*2870*/  UFLO.U32 UR5, UR5 ;  /* 0x00000005000572bd */ /* 0x000fd400080e0000 */
[----:B------:R-:W-:-:S06]  /*2880*/  ULOP3.LUT UR4, URZ, UR4, URZ, 0x33, !UPT ;  /* 0x00000004ff047292 */ /* 0x000fcc000f8e33ff */
[----:B------:R-:W-:-:S04]  /*2890*/  IMAD.U32 R2, RZ, RZ, UR4 ;  /* 0x00000004ff027e24 */ /* 0x000fc8000f8e00ff */
[----:B------:R-:W2:Y:S02]  /*28a0*/  REDUX UR7, R2 ;  /* 0x00000000020773c4 */ /* 0x000ea40000000000 */
[----:B------:R3:W-:Y:S01]  /*28b0*/  UTCATOMSWS.AND URZ, UR4 ;  /* 0x0000000400ff79e3 */ /* 0x0007e20008000000 */
[----:B-1----:R-:W-:Y:S01]  /*28c0*/  ISETP.EQ.U32.AND P0, PT, R0, UR5, PT ;  /* 0x0000000500007c0c */ /* 0x002fe2000bf02070 */
[----:B--2---:R-:W-:-:S12]  /*28d0*/  IMAD.U32 R0, RZ, RZ, UR7 ;  /* 0x00000007ff007e24 */ /* 0x004fd8000f8e00ff */
[----:B------:R3:W-:Y:S01]  /*28e0*/  @P0 ATOMS.AND RZ, [UR6], R0 ;  /* 0x00000000ffff098c */ /* 0x0007e2000a800006 */
[----:B------:R-:W-:Y:S05]  /*28f0*/  BRA `(.L_x_75) ;  /* 0x0000000000147947 */ /* 0x000fea0003800000 */
.L_x_77:
[----:B------:R-:W-:-:S07]  /*2900*/  MOV R2, 0x2920 ;  /* 0x0000292000027802 */ /* 0x000fce0000000f00 */
[----:B------:R-:W-:Y:S05]  /*2910*/  CALL.REL.NOINC `($__internal_0_$__cuda_sm10x_tcgen05_guardrail_trap_col_being_dealloced_not_returned_by_alloc) ;  /* 0x0000000000447944 */ /* 0x000fea0003c00000 */
[----:B------:R-:W-:Y:S05]  /*2920*/  BRA `(.L_x_75) ;  /* 0x0000000000087947 */ /* 0x000fea0003800000 */
.L_x_76:
[----:B------:R-:W-:-:S07]  /*2930*/  MOV R2, 0x2950 ;  /* 0x0000295000027802 */ /* 0x000fce0000000f00 */
[----:B------:R-:W-:Y:S05]  /*2940*/  CALL.REL.NOINC `($__internal_2_$__cuda_sm10x_tcgen05_guardrail_trap_unallocated_columns_being_dealloced) ;  /* 0x0000000000507944 */ /* 0x000fea0003c00000 */
.L_x_75:
[----:B------:R-:W-:Y:S01]  /*2950*/  NOP ;  /* 0x0000000000007918 */ /* 0x000fe20000000000 */
[----:B---3--:R-:W-:Y:S05]  /*2960*/  EXIT ;  /* 0x000000000000794d */ /* 0x008fea0003800000 */
.L_x_60:
[----:B------:R-:W1:Y:S02]  /*2970*/  SYNCS.PHASECHK.TRANS64.TRYWAIT P0, [UR8+0x8000], RZ ;  /* 0x008000ffff0075a7 */ /* 0x000e640008001108 */
[----:B-1----:R-:W-:Y:S05]  /*2980*/  @!P0 BRA `(.L_x_60) ;  /* 0xfffffffc00f88947 */ /* 0x002fea000383ffff */
[----:B------:R-:W-:Y:S05]  /*2990*/  BRA `(.L_x_78) ;  /* 0xfffffff000847947 */ /* 0x000fea000383ffff */
.L_x_62:
[----:B------:R-:W1:Y:S02]  /*29a0*/  SYNCS.PHASECHK.TRANS64.TRYWAIT P1, [UR8+0x8020], RZ ;  /* 0x008020ffff0075a7 */ /* 0x000e640008021108 */
[----:B-1----:R-:W-:Y:S05]  /*29b0*/  @!P1 BRA `(.L_x_62) ;  /* 0xfffffffc00f89947 */ /* 0x002fea000383ffff */
[----:B------:R-:W-:Y:S05]  /*29c0*/  BRA `(.L_x_79) ;  /* 0xfffffff000d47947 */ /* 0x000fea000383ffff */
.L_x_63:
[----:B------:R-:W2:Y:S02]  /*29d0*/  SYNCS.PHASECHK.TRANS64.TRYWAIT P0, [UR9+0x8000], R2 ;  /* 0x00800002ff0075a7 */ /* 0x000ea40008001109 */
[----:B--2---:R-:W-:Y:S05]  /*29e0*/  @!P0 BRA `(.L_x_63) ;  /* 0xfffffffc00f88947 */ /* 0x004fea000383ffff */
[----:B------:R-:W-:Y:S05]  /*29f0*/  BRA `(.L_x_80) ;  /* 0xfffffff400507947 */ /* 0x000fea000383ffff */
.L_x_65:
[----:B------:R-:W2:Y:S02]  /*2a00*/  SYNCS.PHASECHK.TRANS64.TRYWAIT P0, [UR9+0x8020], R2 ;  /* 0x00802002ff0075a7 */ /* 0x000ea40008001109 */
[----:B--2---:R-:W-:Y:S05]  /*2a10*/  @!P0 BRA `(.L_x_65) ;  /* 0xfffffffc00f88947 */ /* 0x004fea000383ffff */
[----:B------:R-:W-:Y:S05]  /*2a20*/  BRA `(.L_x_81) ;  /* 0xfffffff4009c7947 */ /* 0x000fea000383ffff */
        .weak           $__internal_0_$__cuda_sm10x_tcgen05_guardrail_trap_col_being_dealloced_not_returned_by_alloc
        .type           $__internal_0_$__cuda_sm10x_tcgen05_guardrail_trap_col_being_dealloced_not_returned_by_alloc,@function
        .size           $__internal_0_$__cuda_sm10x_tcgen05_guardrail_trap_col_being_dealloced_not_returned_by_alloc,($__internal_1_$__cuda_sm10x_tcgen05_guardrail_trap_phase_invalid_during_alloc - $__internal_0_$__cuda_sm10x_tcgen05_guardrail_trap_col_being_dealloced_not_returned_by_alloc)
$__internal_0_$__cuda_sm10x_tcgen05_guardrail_trap_col_being_dealloced_not_returned_by_alloc:
[----:B------:R-:W-:Y:S05]  /*2a30*/  BPT.TRAP 0x1 ;  /* 0x000000040000795c */ /* 0x000fea0000300000 */
[----:B------:R-:W-:-:S04]  /*2a40*/  IMAD.MOV.U32 R3, RZ, RZ, 0x0 ;  /* 0x00000000ff037424 */ /* 0x000fc800078e00ff */
[----:B------:R-:W-:Y:S05]  /*2a50*/  RET.REL.NODEC R2 `(gluon_tcgen05) ;  /* 0xffffffd402687950 */ /* 0x000fea0003c3ffff */
        .weak           $__internal_1_$__cuda_sm10x_tcgen05_guardrail_trap_phase_invalid_during_alloc
        .type           $__internal_1_$__cuda_sm10x_tcgen05_guardrail_trap_phase_invalid_during_alloc,@function
        .size           $__internal_1_$__cuda_sm10x_tcgen05_guardrail_trap_phase_invalid_during_alloc,($__internal_2_$__cuda_sm10x_tcgen05_guardrail_trap_unallocated_columns_being_dealloced - $__internal_1_$__cuda_sm10x_tcgen05_guardrail_trap_phase_invalid_during_alloc)
$__internal_1_$__cuda_sm10x_tcgen05_guardrail_trap_phase_invalid_during_alloc:
[----:B------:R-:W-:Y:S05]  /*2a60*/  BPT.TRAP 0x1 ;  /* 0x000000040000795c */ /* 0x000fea0000300000 */
[----:B------:R-:W-:-:S04]  /*2a70*/  IMAD.MOV.U32 R3, RZ, RZ, 0x0 ;  /* 0x00000000ff037424 */ /* 0x000fc800078e00ff */
[----:B------:R-:W-:Y:S05]  /*2a80*/  RET.REL.NODEC R2 `(gluon_tcgen05) ;  /* 0xffffffd4025c7950 */ /* 0x000fea0003c3ffff */
        .weak           $__internal_2_$__cuda_sm10x_tcgen05_guardrail_trap_unallocated_columns_being_dealloced
        .type           $__internal_2_$__cuda_sm10x_tcgen05_guardrail_trap_unallocated_columns_being_dealloced,@function
        .size           $__internal_2_$__cuda_sm10x_tcgen05_guardrail_trap_unallocated_columns_being_dealloced,(.L_x_85 - $__internal_2_$__cuda_sm10x_tcgen05_guardrail_trap_unallocated_columns_being_dealloced)
$__internal_2_$__cuda_sm10x_tcgen05_guardrail_trap_unallocated_columns_being_dealloced:
[----:B------:R-:W-:Y:S05]  /*2a90*/  BPT.TRAP 0x1 ;  /* 0x000000040000795c */ /* 0x000fea0000300000 */
[----:B------:R-:W-:-:S04]  /*2aa0*/  IMAD.MOV.U32 R3, RZ, RZ, 0x0 ;  /* 0x00000000ff037424 */ /* 0x000fc800078e00ff */
[----:B------:R-:W-:Y:S05]  /*2ab0*/  RET.REL.NODEC R2 `(gluon_tcgen05) ;  /* 0xffffffd402507950 */ /* 0x000fea0003c3ffff */
.L_x_82:
[----:B------:R-:W-:-:S00]  /*2ac0*/  BRA `(.L_x_82) ;  /* 0xfffffffc00fc7947 */ /* 0x000fc0000383ffff */
[----:B------:R-:W-:-:S00]  /*2ad0*/  NOP ;  /* 0x0000000000007918 */ /* 0x000fc00000000000 */
        /* <DEDUP_REMOVED lines=10> */
.L_x_85:


//--------------------- .nv.shared.gluon_tcgen05  --------------------------
	.section	.nv.shared.gluon_tcgen05,"aw",@nobits
	.sectionflags	@""
	.align	16
	.zero		1024


//--------------------- .nv.shared.reserved.0     --------------------------
	.section	.nv.shared.reserved.0,"aw",@nobits
	.align	8
	.weak		__nv_reservedSMEM_offset_0_alias
	.size		__nv_reservedSMEM_offset_0_alias, 0, 64
	.other		__nv_reservedSMEM_offset_0_alias,@"STO_CUDA_RESERVED_SHARED STV_DEFAULT"
__nv_reservedSMEM_offset_0_alias:
	.zero		0
.nv.shared.reserved.0:
	.zero		64
	.weak		__nv_reservedSMEM_allocation_phase
	.type		__nv_reservedSMEM_allocation_phase,@object
	.size		__nv_reservedSMEM_allocation_phase,(.L_0 - __nv_reservedSMEM_allocation_phase)
__nv_reservedSMEM_allocation_phase:
	.zero		1
.L_0:
	.zero		7
	.weak		__nv_reservedSMEM_devtool_atexit_pc
	.type		__nv_reservedSMEM_devtool_atexit_pc,@object
	.size		__nv_reservedSMEM_devtool_atexit_pc,(__nv_reservedSMEM_allocation_mask - __nv_reservedSMEM_devtool_atexit_pc)
__nv_reservedSMEM_devtool_atexit_pc:
	.zero		8
	.weak		__nv_reservedSMEM_allocation_mask
	.type		__nv_reservedSMEM_allocation_mask,@object
	.size		__nv_reservedSMEM_allocation_mask,(.L_2 - __nv_reservedSMEM_allocation_mask)
__nv_reservedSMEM_allocation_mask:
	.zero		4
.L_2:


//--------------------- .nv.constant0.gluon_tcgen05 --------------------------
	.section	.nv.constant0.gluon_tcgen05,"a",@progbits
	.sectionflags	@""
	.align	4
.nv.constant0.gluon_tcgen05:
	.zero		976


//--------------------- SYMBOLS --------------------------

	.type		.nv.reservedSmem.offset0,@object
	.size		.nv.reservedSmem.offset0,0x4
	.type		.nv.reservedSmem.cap,@object
	.size		.nv.reservedSmem.cap,0x4
